	.target	sm_90a

	.elftype	@"ET_EXEC"


//--------------------- .note.nv.tkinfo           --------------------------
	.section	.note.nv.tkinfo,"",@"SHT_NOTE"
	.sectionflags	@"SHF_NOTE_NV_TKINFO"
	.tkinfo
        /*0018*/ 	.word	0x00000002
        /*0030*/ 	.string	""
        /*0030*/ 	.string	"ptxas"
        /*0030*/ 	.string	"Cuda compilation tools, release 13.0, V13.0.88"
        /*0030*/ 	.string	"Build cuda_13.0.r13.0/compiler.36424714_0"
        /*0030*/ 	.string	"-arch sm_90a -m 64 "



//--------------------- .note.nv.cuinfo           --------------------------
	.section	.note.nv.cuinfo,"",@"SHT_NOTE"
	.sectionflags	@"SHF_NOTE_NV_CUINFO"
        /*0018*/ 	.short	0x0002
        /*001a*/ 	.short	0x005a
        /*001c*/ 	.short	0x0082
	.zero		2


//--------------------- .nv.info                  --------------------------
	.section	.nv.info,"",@"SHT_CUDA_INFO"
	.align	4


	//----- nvinfo : EIATTR_REGCOUNT
	.align		4
        /*0000*/ 	.byte	0x04, 0x2f
        /*0002*/ 	.short	(.L_12 - .L_11)
	.align		4
.L_11:
        /*0004*/ 	.word	index@(_ZN7cutlass13device_kernelINS_4conv6kernel13ConvUniversalINS1_16ConvProblemShapeILNS1_8OperatorE0ELi3EEENS1_10collective14CollectiveConvINS1_46MainloopSm90TmaGmmaWarpSpecializedImplicitGemmILS5_0ELi4ELi3EN4cute5tupleIJNSA_1CILi1EEESD_SD_EEENS1_36KernelImplicitTmaWarpSpecializedSm90ELi1EEENSB_IJNSC_ILi256EEENSC_ILi128EEENSB_IJNSC_ILi64EEEEEEEEENS_10bfloat16_tESM_NSA_8TiledMMAINSA_8MMA_AtomIJNSA_4SM904GMMA28MMA_64x128x16_F32BF16BF16_SSILNSQ_5MajorE0ELSS_0ELNSQ_7ScaleInE1ELST_1EEEEEENSA_6LayoutISE_NSB_IJNSC_ILi0EEESX_SX_EEEEENSB_IJNSA_10UnderscoreES10_S10_EEEEENS7_6detail26Sm90ImplicitGemmTileTraitsINSA_20SM90_TMA_LOAD_IM2COLENSA_14ComposedLayoutINSA_7SwizzleILi3ELi4ELi3EEENSA_18smem_ptr_flag_bitsILi16EEENSW_INSB_IJNSB_IJNSC_ILi8EEENSC_ILi32EEEEEENSB_IJSJ_SD_EEENSB_IJSD_NSC_ILi4EEEEEEEEENSB_IJNSB_IJSJ_NSC_ILi512EEEEEENSB_IJSD_SX_EEENSB_IJSX_NSC_ILi16384EEEEEEEEEEEEEvEENS14_INSA_13SM90_TMA_LOADENS16_IS18_S1A_NSW_INSB_IJNSB_IJS1B_NSC_ILi16EEEEEES1E_S1G_EEENSB_IJS1J_S1K_NSB_IJSX_NSC_ILi8192EEEEEEEEEEEEEvEEEENS_8epilogue10collective6detail29Sm90TmaWarpSpecializedAdapterINS23_15DefaultEpilogueISM_NSB_IJNSB_IJllllEEESD_SX_EEES28_NS22_6thread17LinearCombinationISM_Li1EffLNS29_9ScaleType4KindE0ELNS_15FloatRoundStyleE2ESM_EENS_4gemm15EpilogueDefaultEEEEEvvEEEEvNT_6ParamsE)
        /*0008*/ 	.word	0x000000ff


	//----- nvinfo : EIATTR_FRAME_SIZE
	.align		4
.L_12:
        /*000c*/ 	.byte	0x04, 0x11
        /*000e*/ 	.short	(.L_14 - .L_13)
	.align		4
.L_13:
        /*0010*/ 	.word	index@(_ZN7cutlass13device_kernelINS_4conv6kernel13ConvUniversalINS1_16ConvProblemShapeILNS1_8OperatorE0ELi3EEENS1_10collective14CollectiveConvINS1_46MainloopSm90TmaGmmaWarpSpecializedImplicitGemmILS5_0ELi4ELi3EN4cute5tupleIJNSA_1CILi1EEESD_SD_EEENS1_36KernelImplicitTmaWarpSpecializedSm90ELi1EEENSB_IJNSC_ILi256EEENSC_ILi128EEENSB_IJNSC_ILi64EEEEEEEEENS_10bfloat16_tESM_NSA_8TiledMMAINSA_8MMA_AtomIJNSA_4SM904GMMA28MMA_64x128x16_F32BF16BF16_SSILNSQ_5MajorE0ELSS_0ELNSQ_7ScaleInE1ELST_1EEEEEENSA_6LayoutISE_NSB_IJNSC_ILi0EEESX_SX_EEEEENSB_IJNSA_10UnderscoreES10_S10_EEEEENS7_6detail26Sm90ImplicitGemmTileTraitsINSA_20SM90_TMA_LOAD_IM2COLENSA_14ComposedLayoutINSA_7SwizzleILi3ELi4ELi3EEENSA_18smem_ptr_flag_bitsILi16EEENSW_INSB_IJNSB_IJNSC_ILi8EEENSC_ILi32EEEEEENSB_IJSJ_SD_EEENSB_IJSD_NSC_ILi4EEEEEEEEENSB_IJNSB_IJSJ_NSC_ILi512EEEEEENSB_IJSD_SX_EEENSB_IJSX_NSC_ILi16384EEEEEEEEEEEEEvEENS14_INSA_13SM90_TMA_LOADENS16_IS18_S1A_NSW_INSB_IJNSB_IJS1B_NSC_ILi16EEEEEES1E_S1G_EEENSB_IJS1J_S1K_NSB_IJSX_NSC_ILi8192EEEEEEEEEEEEEvEEEENS_8epilogue10collective6detail29Sm90TmaWarpSpecializedAdapterINS23_15DefaultEpilogueISM_NSB_IJNSB_IJllllEEESD_SX_EEES28_NS22_6thread17LinearCombinationISM_Li1EffLNS29_9ScaleType4KindE0ELNS_15FloatRoundStyleE2ESM_EENS_4gemm15EpilogueDefaultEEEEEvvEEEEvNT_6ParamsE)
        /*0014*/ 	.word	0x000003e8


	//----- nvinfo : EIATTR_MIN_STACK_SIZE
	.align		4
.L_14:
        /*0018*/ 	.byte	0x04, 0x12
        /*001a*/ 	.short	(.L_16 - .L_15)
	.align		4
.L_15:
        /*001c*/ 	.word	index@(_ZN7cutlass13device_kernelINS_4conv6kernel13ConvUniversalINS1_16ConvProblemShapeILNS1_8OperatorE0ELi3EEENS1_10collective14CollectiveConvINS1_46MainloopSm90TmaGmmaWarpSpecializedImplicitGemmILS5_0ELi4ELi3EN4cute5tupleIJNSA_1CILi1EEESD_SD_EEENS1_36KernelImplicitTmaWarpSpecializedSm90ELi1EEENSB_IJNSC_ILi256EEENSC_ILi128EEENSB_IJNSC_ILi64EEEEEEEEENS_10bfloat16_tESM_NSA_8TiledMMAINSA_8MMA_AtomIJNSA_4SM904GMMA28MMA_64x128x16_F32BF16BF16_SSILNSQ_5MajorE0ELSS_0ELNSQ_7ScaleInE1ELST_1EEEEEENSA_6LayoutISE_NSB_IJNSC_ILi0EEESX_SX_EEEEENSB_IJNSA_10UnderscoreES10_S10_EEEEENS7_6detail26Sm90ImplicitGemmTileTraitsINSA_20SM90_TMA_LOAD_IM2COLENSA_14ComposedLayoutINSA_7SwizzleILi3ELi4ELi3EEENSA_18smem_ptr_flag_bitsILi16EEENSW_INSB_IJNSB_IJNSC_ILi8EEENSC_ILi32EEEEEENSB_IJSJ_SD_EEENSB_IJSD_NSC_ILi4EEEEEEEEENSB_IJNSB_IJSJ_NSC_ILi512EEEEEENSB_IJSD_SX_EEENSB_IJSX_NSC_ILi16384EEEEEEEEEEEEEvEENS14_INSA_13SM90_TMA_LOADENS16_IS18_S1A_NSW_INSB_IJNSB_IJS1B_NSC_ILi16EEEEEES1E_S1G_EEENSB_IJS1J_S1K_NSB_IJSX_NSC_ILi8192EEEEEEEEEEEEEvEEEENS_8epilogue10collective6detail29Sm90TmaWarpSpecializedAdapterINS23_15DefaultEpilogueISM_NSB_IJNSB_IJllllEEESD_SX_EEES28_NS22_6thread17LinearCombinationISM_Li1EffLNS29_9ScaleType4KindE0ELNS_15FloatRoundStyleE2ESM_EENS_4gemm15EpilogueDefaultEEEEEvvEEEEvNT_6ParamsE)
        /*0020*/ 	.word	0x000003e8
.L_16:


//--------------------- .nv.compat                --------------------------
	.section	.nv.compat,"",@"SHT_CUDA_COMPAT_INFO"
	.align	4
        /*0000*/ 	.byte	0x02, 0x09, 0x01, 0x00, 0x02, 0x02, 0x04, 0x00, 0x02, 0x05, 0x05, 0x00, 0x03, 0x07, 0x01, 0x01
        /*0010*/ 	.byte	0x02, 0x03, 0x01, 0x00, 0x02, 0x06, 0x01, 0x00, 0x04, 0x0b, 0x08, 0x00, 0x00, 0x00, 0x00, 0x00
        /*0020*/ 	.byte	0x00, 0x00, 0x00, 0x00


//--------------------- .nv.info._ZN7cutlass13device_kernelINS_4conv6kernel13ConvUniversalINS1_16ConvProblemShapeILNS1_8OperatorE0ELi3EEENS1_10collective14CollectiveConvINS1_46MainloopSm90TmaGmmaWarpSpecializedImplicitGemmILS5_0ELi4ELi3EN4cute5tupleIJNSA_1CILi1EEESD_SD_EEENS1_36KernelImplicitTmaWarpSpecializedSm90ELi1EEENSB_IJNSC_ILi256EEENSC_ILi128EEENSB_IJNSC_ILi64EEEEEEEEENS_10bfloat16_tESM_NSA_8TiledMMAINSA_8MMA_AtomIJNSA_4SM904GMMA28MMA_64x128x16_F32BF16BF16_SSILNSQ_5MajorE0ELSS_0ELNSQ_7ScaleInE1ELST_1EEEEEENSA_6LayoutISE_NSB_IJNSC_ILi0EEESX_SX_EEEEENSB_IJNSA_10UnderscoreES10_S10_EEEEENS7_6detail26Sm90ImplicitGemmTileTraitsINSA_20SM90_TMA_LOAD_IM2COLENSA_14ComposedLayoutINSA_7SwizzleILi3ELi4ELi3EEENSA_18smem_ptr_flag_bitsILi16EEENSW_INSB_IJNSB_IJNSC_ILi8EEENSC_ILi32EEEEEENSB_IJSJ_SD_EEENSB_IJSD_NSC_ILi4EEEEEEEEENSB_IJNSB_IJSJ_NSC_ILi512EEEEEENSB_IJSD_SX_EEENSB_IJSX_NSC_ILi16384EEEEEEEEEEEEEvEENS14_INSA_13SM90_TMA_LOADENS16_IS18_S1A_NSW_INSB_IJNSB_IJS1B_NSC_ILi16EEEEEES1E_S1G_EEENSB_IJS1J_S1K_NSB_IJSX_NSC_ILi8192EEEEEEEEEEEEEvEEEENS_8epilogue10collective6detail29Sm90TmaWarpSpecializedAdapterINS23_15DefaultEpilogueISM_NSB_IJNSB_IJllllEEESD_SX_EEES28_NS22_6thread17LinearCombinationISM_Li1EffLNS29_9ScaleType4KindE0ELNS_15FloatRoundStyleE2ESM_EENS_4gemm15EpilogueDefaultEEEEEvvEEEEvNT_6ParamsE --------------------------
	.section	.nv.info._ZN7cutlass13device_kernelINS_4conv6kernel13ConvUniversalINS1_16ConvProblemShapeILNS1_8OperatorE0ELi3EEENS1_10collective14CollectiveConvINS1_46MainloopSm90TmaGmmaWarpSpecializedImplicitGemmILS5_0ELi4ELi3EN4cute5tupleIJNSA_1CILi1EEESD_SD_EEENS1_36KernelImplicitTmaWarpSpecializedSm90ELi1EEENSB_IJNSC_ILi256EEENSC_ILi128EEENSB_IJNSC_ILi64EEEEEEEEENS_10bfloat16_tESM_NSA_8TiledMMAINSA_8MMA_AtomIJNSA_4SM904GMMA28MMA_64x128x16_F32BF16BF16_SSILNSQ_5MajorE0ELSS_0ELNSQ_7ScaleInE1ELST_1EEEEEENSA_6LayoutISE_NSB_IJNSC_ILi0EEESX_SX_EEEEENSB_IJNSA_10UnderscoreES10_S10_EEEEENS7_6detail26Sm90ImplicitGemmTileTraitsINSA_20SM90_TMA_LOAD_IM2COLENSA_14ComposedLayoutINSA_7SwizzleILi3ELi4ELi3EEENSA_18smem_ptr_flag_bitsILi16EEENSW_INSB_IJNSB_IJNSC_ILi8EEENSC_ILi32EEEEEENSB_IJSJ_SD_EEENSB_IJSD_NSC_ILi4EEEEEEEEENSB_IJNSB_IJSJ_NSC_ILi512EEEEEENSB_IJSD_SX_EEENSB_IJSX_NSC_ILi16384EEEEEEEEEEEEEvEENS14_INSA_13SM90_TMA_LOADENS16_IS18_S1A_NSW_INSB_IJNSB_IJS1B_NSC_ILi16EEEEEES1E_S1G_EEENSB_IJS1J_S1K_NSB_IJSX_NSC_ILi8192EEEEEEEEEEEEEvEEEENS_8epilogue10collective6detail29Sm90TmaWarpSpecializedAdapterINS23_15DefaultEpilogueISM_NSB_IJNSB_IJllllEEESD_SX_EEES28_NS22_6thread17LinearCombinationISM_Li1EffLNS29_9ScaleType4KindE0ELNS_15FloatRoundStyleE2ESM_EENS_4gemm15EpilogueDefaultEEEEEvvEEEEvNT_6ParamsE,"",@"SHT_CUDA_INFO"
	.sectionflags	@""
	.align	4


	//----- nvinfo : EIATTR_CUDA_API_VERSION
	.align		4
        /*0000*/ 	.byte	0x04, 0x37
        /*0002*/ 	.short	(.L_18 - .L_17)
.L_17:
        /*0004*/ 	.word	0x00000082


	//----- nvinfo : EIATTR_KPARAM_INFO
	.align		4
.L_18:
        /*0008*/ 	.byte	0x04, 0x17
        /*000a*/ 	.short	(.L_20 - .L_19)
.L_19:
        /*000c*/ 	.word	0x00000000
        /*0010*/ 	.short	0x0000
        /*0012*/ 	.short	0x0070
        /*0014*/ 	.byte	0x00, 0xf0, 0x01, 0x10


	//----- nvinfo : EIATTR_SPARSE_MMA_MASK
	.align		4
.L_20:
        /*0018*/ 	.byte	0x03, 0x50
        /*001a*/ 	.short	0x0000


	//----- nvinfo : EIATTR_MAXREG_COUNT
	.align		4
        /*001c*/ 	.byte	0x03, 0x1b
        /*001e*/ 	.short	0x00ff


	//----- nvinfo : EIATTR_NUM_BARRIERS
	.align		4
        /*0020*/ 	.byte	0x02, 0x4c
        /*0022*/ 	.byte	0x01
	.zero		1


	//----- nvinfo : EIATTR_ANNOTATIONS
	.align		4
        /*0024*/ 	.byte	0x04, 0x55
        /*0026*/ 	.short	(.L_22 - .L_21)


	//   ....[0]....
.L_21:
        /*0028*/ 	.word	0x00000001
        /*002c*/ 	.byte	0x40, 0x07, 0x00, 0x00, 0x01, 0x00, 0x00, 0x00, 0x80, 0x07, 0x00, 0x00, 0x01, 0x00, 0x00, 0x00
        /* <DEDUP_REMOVED lines=368> */
        /*173c*/ 	.byte	0xf0, 0x1e, 0x01, 0x00, 0x01, 0x00, 0x00, 0x00, 0xd0, 0x21, 0x01, 0x00


	//----- nvinfo : EIATTR_MERCURY_ISA_VERSION
	.align		4
.L_22:
        /*1748*/ 	.byte	0x03, 0x5f
        /*174a*/ 	.short	0x0101


	//----- nvinfo : EIATTR_COOP_GROUP_MASK_REGIDS
	.align		4
        /*174c*/ 	.byte	0x04, 0x29
        /*174e*/ 	.short	(.L_24 - .L_23)


	//   ....[0]....
.L_23:
        /*1750*/ 	.word	0xffffffff


	//   ....[1]....
        /*1754*/ 	.word	0xffffffff


	//   ....[2]....
        /*1758*/ 	.word	0xffffffff


	//----- nvinfo : EIATTR_COOP_GROUP_INSTR_OFFSETS
	.align		4
.L_24:
        /*175c*/ 	.byte	0x04, 0x28
        /*175e*/ 	.short	(.L_26 - .L_25)


	//   ....[0]....
.L_25:
        /*1760*/ 	.word	0x00000060


	//   ....[1]....
        /*1764*/ 	.word	0x00000090


	//   ....[2]....
        /*1768*/ 	.word	0x00000190


	//----- nvinfo : EIATTR_MBARRIER_INSTR_OFFSETS
	.align		4
.L_26:
        /*176c*/ 	.byte	0x04, 0x39
        /*176e*/ 	.short	(.L_28 - .L_27)


	//   ....[0]....
.L_27:
        /*1770*/ 	.word	0x000002e0
        /*1774*/ 	.word	0x000000ff
        /*1778*/ 	.word	0x00030000
        /*177c*/ 	.short	0x0100
        /*177e*/ 	.byte	0x0a
	.zero		1


	//   ....[1]....
        /*1780*/ 	.word	0x000002f0
        /*1784*/ 	.word	0x000000ff
        /*1788*/ 	.word	0x00030020
        /*178c*/ 	.short	0x0100
        /*178e*/ 	.byte	0x0a
	.zero		1


	//   ....[2]....
        /*1790*/ 	.word	0x00000300
        /*1794*/ 	.word	0x000000ff
        /*1798*/ 	.word	0x00030008
        /*179c*/ 	.short	0x0100
        /*179e*/ 	.byte	0x0a
	.zero		1


	//   ....[3]....
        /*17a0*/ 	.word	0x00000310
        /*17a4*/ 	.word	0x000000ff
        /*17a8*/ 	.word	0x00030028
        /*17ac*/ 	.short	0x0100
        /*17ae*/ 	.byte	0x0a
	.zero		1


	//   ....[4]....
        /*17b0*/ 	.word	0x00000320
        /*17b4*/ 	.word	0x000000ff
        /*17b8*/ 	.word	0x00030010
        /*17bc*/ 	.short	0x0100
        /*17be*/ 	.byte	0x0a
	.zero		1


	//   ....[5]....
        /*17c0*/ 	.word	0x00000330
        /*17c4*/ 	.word	0x000000ff
        /*17c8*/ 	.word	0x00030030
        /*17cc*/ 	.short	0x0100
        /*17ce*/ 	.byte	0x0a
	.zero		1


	//   ....[6]....
        /*17d0*/ 	.word	0x00000340
        /*17d4*/ 	.word	0x000000ff
        /*17d8*/ 	.word	0x00030018
        /*17dc*/ 	.short	0x0100
        /*17de*/ 	.byte	0x0a
	.zero		1


	//   ....[7]....
        /*17e0*/ 	.word	0x00000350
        /*17e4*/ 	.word	0x000000ff
        /*17e8*/ 	.word	0x00030038
        /*17ec*/ 	.short	0x0100
        /*17ee*/ 	.byte	0x0a
	.zero		1


	//   ....[8]....
        /*17f0*/ 	.word	0x00001220
        /*17f4*/ 	.word	0x00000003
        /*17f8*/ 	.word	0x00030000
        /*17fc*/ 	.short	0x010a
        /*17fe*/ 	.byte	0x3f
	.zero		1


	//   ....[9]....
        /*1800*/ 	.word	0x00003640
        /*1804*/ 	.word	0x00000000
        /*1808*/ 	.word	0x00030000
        /*180c*/ 	.short	0x010a
        /*180e*/ 	.byte	0x3f
	.zero		1


	//   ....[10]....
        /*1810*/ 	.word	0x00005ed0
        /*1814*/ 	.word	0x000000ff
        /*1818*/ 	.word	0x00000000
        /*181c*/ 	.short	0x0101
        /*181e*/ 	.byte	0x09
	.zero		1


	//   ....[11]....
        /*1820*/ 	.word	0x000060c0
        /*1824*/ 	.word	0x000000ff
        /*1828*/ 	.word	0x00000000
        /*182c*/ 	.short	0x0101
        /*182e*/ 	.byte	0x04
	.zero		1


	//   ....[12]....
        /*1830*/ 	.word	0x00016290
        /*1834*/ 	.word	0x00000010
        /*1838*/ 	.word	0x00030020
        /*183c*/ 	.short	0x010a
        /*183e*/ 	.byte	0x3f
	.zero		1


	//   ....[13]....
        /*1840*/ 	.word	0x00016a50
        /*1844*/ 	.word	0x00000003
        /*1848*/ 	.word	0x00000000
        /*184c*/ 	.short	0x010a
        /*184e*/ 	.byte	0x3f
	.zero		1


	//   ....[14]....
        /*1850*/ 	.word	0x00016b20
        /*1854*/ 	.word	0x00000003
        /*1858*/ 	.word	0x00000000
        /*185c*/ 	.short	0x010a
        /*185e*/ 	.byte	0x3f
	.zero		1


	//   ....[15]....
        /*1860*/ 	.word	0x00016bf0
        /*1864*/ 	.word	0x00000003
        /*1868*/ 	.word	0x00000000
        /*186c*/ 	.short	0x010a
        /*186e*/ 	.byte	0x3f
	.zero		1


	//   ....[16]....
        /*1870*/ 	.word	0x00016cc0
        /*1874*/ 	.word	0x00000003
        /*1878*/ 	.word	0x00000000
        /*187c*/ 	.short	0x010a
        /*187e*/ 	.byte	0x3f
	.zero		1


	//----- nvinfo : EIATTR_NUM_MBARRIERS
	.align		4
.L_28:
        /*1880*/ 	.byte	0x03, 0x38
        /*1882*/ 	.short	0x0008


	//----- nvinfo : EIATTR_EXIT_INSTR_OFFSETS
	.align		4
        /*1884*/ 	.byte	0x04, 0x1c
        /*1886*/ 	.short	(.L_30 - .L_29)


	//   ....[0]....
.L_29:
        /*1888*/ 	.word	0x00000730


	//   ....[1]....
        /*188c*/ 	.word	0x00006300


	//   ....[2]....
        /*1890*/ 	.word	0x00011670


	//   ....[3]....
        /*1894*/ 	.word	0x000116b0


	//   ....[4]....
        /*1898*/ 	.word	0x00016000


	//   ....[5]....
        /*189c*/ 	.word	0x00016040


	//   ....[6]....
        /*18a0*/ 	.word	0x00016060


	//   ....[7]....
        /*18a4*/ 	.word	0x00016920


	//   ....[8]....
        /*18a8*/ 	.word	0x00016cf0


	//----- nvinfo : EIATTR_MAX_THREADS
	.align		4
.L_30:
        /*18ac*/ 	.byte	0x04, 0x05
        /*18ae*/ 	.short	(.L_32 - .L_31)
.L_31:
        /*18b0*/ 	.word	0x00000100
        /*18b4*/ 	.word	0x00000001
        /*18b8*/ 	.word	0x00000001


	//----- nvinfo : EIATTR_CRS_STACK_SIZE
	.align		4
.L_32:
        /*18bc*/ 	.byte	0x04, 0x1e
        /*18be*/ 	.short	(.L_34 - .L_33)
.L_33:
        /*18c0*/ 	.word	0x00000000


	//----- nvinfo : EIATTR_CBANK_PARAM_SIZE
	.align		4
.L_34:
        /*18c4*/ 	.byte	0x03, 0x19
        /*18c6*/ 	.short	0x0470


	//----- nvinfo : EIATTR_PARAM_CBANK
	.align		4
        /*18c8*/ 	.byte	0x04, 0x0a
        /*18ca*/ 	.short	(.L_36 - .L_35)
	.align		4
.L_35:
        /*18cc*/ 	.word	index@(.nv.constant0._ZN7cutlass13device_kernelINS_4conv6kernel13ConvUniversalINS1_16ConvProblemShapeILNS1_8OperatorE0ELi3EEENS1_10collective14CollectiveConvINS1_46MainloopSm90TmaGmmaWarpSpecializedImplicitGemmILS5_0ELi4ELi3EN4cute5tupleIJNSA_1CILi1EEESD_SD_EEENS1_36KernelImplicitTmaWarpSpecializedSm90ELi1EEENSB_IJNSC_ILi256EEENSC_ILi128EEENSB_IJNSC_ILi64EEEEEEEEENS_10bfloat16_tESM_NSA_8TiledMMAINSA_8MMA_AtomIJNSA_4SM904GMMA28MMA_64x128x16_F32BF16BF16_SSILNSQ_5MajorE0ELSS_0ELNSQ_7ScaleInE1ELST_1EEEEEENSA_6LayoutISE_NSB_IJNSC_ILi0EEESX_SX_EEEEENSB_IJNSA_10UnderscoreES10_S10_EEEEENS7_6detail26Sm90ImplicitGemmTileTraitsINSA_20SM90_TMA_LOAD_IM2COLENSA_14ComposedLayoutINSA_7SwizzleILi3ELi4ELi3EEENSA_18smem_ptr_flag_bitsILi16EEENSW_INSB_IJNSB_IJNSC_ILi8EEENSC_ILi32EEEEEENSB_IJSJ_SD_EEENSB_IJSD_NSC_ILi4EEEEEEEEENSB_IJNSB_IJSJ_NSC_ILi512EEEEEENSB_IJSD_SX_EEENSB_IJSX_NSC_ILi16384EEEEEEEEEEEEEvEENS14_INSA_13SM90_TMA_LOADENS16_IS18_S1A_NSW_INSB_IJNSB_IJS1B_NSC_ILi16EEEEEES1E_S1G_EEENSB_IJS1J_S1K_NSB_IJSX_NSC_ILi8192EEEEEEEEEEEEEvEEEENS_8epilogue10collective6detail29Sm90TmaWarpSpecializedAdapterINS23_15DefaultEpilogueISM_NSB_IJNSB_IJllllEEESD_SX_EEES28_NS22_6thread17LinearCombinationISM_Li1EffLNS29_9ScaleType4KindE0ELNS_15FloatRoundStyleE2ESM_EENS_4gemm15EpilogueDefaultEEEEEvvEEEEvNT_6ParamsE)
        /*18d0*/ 	.short	0x0210
        /*18d2*/ 	.short	0x0470


	//----- nvinfo : EIATTR_SW_WAR
	.align		4
.L_36:
        /*18d4*/ 	.byte	0x04, 0x36
        /*18d6*/ 	.short	(.L_38 - .L_37)
.L_37:
        /*18d8*/ 	.word	0x00000008
.L_38:


//--------------------- .nv.callgraph             --------------------------
	.section	.nv.callgraph,"",@"SHT_CUDA_CALLGRAPH"
	.align	4
	.sectionentsize	8
	.align		4
        /*0000*/ 	.word	0x00000000
	.align		4
        /*0004*/ 	.word	0xffffffff
	.align		4
        /*0008*/ 	.word	0x00000000
	.align		4
        /*000c*/ 	.word	0xfffffffe
	.align		4
        /*0010*/ 	.word	0x00000000
	.align		4
        /*0014*/ 	.word	0xfffffffd
	.align		4
        /*0018*/ 	.word	0x00000000
	.align		4
        /*001c*/ 	.word	0xfffffffc


//--------------------- .nv.constant4             --------------------------
	.section	.nv.constant4,"a",@progbits
	.align	8
	.align		8
.nv.constant4:
        /*0000*/ 	.dword	_ZN39_INTERNAL_ec02c5b1_4_k_cu_378495f0_37904cuda3std3__45__cpo5beginE
	.align		8
        /*0008*/ 	.dword	_ZN39_INTERNAL_ec02c5b1_4_k_cu_378495f0_37904cuda3std3__45__cpo3endE
	.align		8
        /*0010*/ 	.dword	_ZN39_INTERNAL_ec02c5b1_4_k_cu_378495f0_37904cuda3std3__45__cpo6cbeginE
	.align		8
        /*0018*/ 	.dword	_ZN39_INTERNAL_ec02c5b1_4_k_cu_378495f0_37904cuda3std3__45__cpo4cendE
	.align		8
        /*0020*/ 	.dword	_ZN39_INTERNAL_ec02c5b1_4_k_cu_378495f0_37904cuda3std3__441_GLOBAL__N__ec02c5b1_4_k_cu_378495f0_37906ignoreE
	.align		8
        /*0028*/ 	.dword	_ZN39_INTERNAL_ec02c5b1_4_k_cu_378495f0_37904cuda3std3__419piecewise_constructE
	.align		8
        /*0030*/ 	.dword	_ZN39_INTERNAL_ec02c5b1_4_k_cu_378495f0_37904cuda3std3__48in_placeE
	.align		8
        /*0038*/ 	.dword	_ZN39_INTERNAL_ec02c5b1_4_k_cu_378495f0_37904cuda3std6ranges3__45__cpo4swapE
	.align		8
        /*0040*/ 	.dword	_ZN39_INTERNAL_ec02c5b1_4_k_cu_378495f0_37904cuda3std6ranges3__45__cpo9iter_moveE
	.align		8
        /*0048*/ 	.dword	_ZN39_INTERNAL_ec02c5b1_4_k_cu_378495f0_37904cute7productE
	.align		8
        /*0050*/ 	.dword	_ZN39_INTERNAL_ec02c5b1_4_k_cu_378495f0_37904cute1_E


//--------------------- .text._ZN7cutlass13device_kernelINS_4conv6kernel13ConvUniversalINS1_16ConvProblemShapeILNS1_8OperatorE0ELi3EEENS1_10collective14CollectiveConvINS1_46MainloopSm90TmaGmmaWarpSpecializedImplicitGemmILS5_0ELi4ELi3EN4cute5tupleIJNSA_1CILi1EEESD_SD_EEENS1_36KernelImplicitTmaWarpSpecializedSm90ELi1EEENSB_IJNSC_ILi256EEENSC_ILi128EEENSB_IJNSC_ILi64EEEEEEEEENS_10bfloat16_tESM_NSA_8TiledMMAINSA_8MMA_AtomIJNSA_4SM904GMMA28MMA_64x128x16_F32BF16BF16_SSILNSQ_5MajorE0ELSS_0ELNSQ_7ScaleInE1ELST_1EEEEEENSA_6LayoutISE_NSB_IJNSC_ILi0EEESX_SX_EEEEENSB_IJNSA_10UnderscoreES10_S10_EEEEENS7_6detail26Sm90ImplicitGemmTileTraitsINSA_20SM90_TMA_LOAD_IM2COLENSA_14ComposedLayoutINSA_7SwizzleILi3ELi4ELi3EEENSA_18smem_ptr_flag_bitsILi16EEENSW_INSB_IJNSB_IJNSC_ILi8EEENSC_ILi32EEEEEENSB_IJSJ_SD_EEENSB_IJSD_NSC_ILi4EEEEEEEEENSB_IJNSB_IJSJ_NSC_ILi512EEEEEENSB_IJSD_SX_EEENSB_IJSX_NSC_ILi16384EEEEEEEEEEEEEvEENS14_INSA_13SM90_TMA_LOADENS16_IS18_S1A_NSW_INSB_IJNSB_IJS1B_NSC_ILi16EEEEEES1E_S1G_EEENSB_IJS1J_S1K_NSB_IJSX_NSC_ILi8192EEEEEEEEEEEEEvEEEENS_8epilogue10collective6detail29Sm90TmaWarpSpecializedAdapterINS23_15DefaultEpilogueISM_NSB_IJNSB_IJllllEEESD_SX_EEES28_NS22_6thread17LinearCombinationISM_Li1EffLNS29_9ScaleType4KindE0ELNS_15FloatRoundStyleE2ESM_EENS_4gemm15EpilogueDefaultEEEEEvvEEEEvNT_6ParamsE --------------------------
	.section	.text._ZN7cutlass13device_kernelINS_4conv6kernel13ConvUniversalINS1_16ConvProblemShapeILNS1_8OperatorE0ELi3EEENS1_10collective14CollectiveConvINS1_46MainloopSm90TmaGmmaWarpSpecializedImplicitGemmILS5_0ELi4ELi3EN4cute5tupleIJNSA_1CILi1EEESD_SD_EEENS1_36KernelImplicitTmaWarpSpecializedSm90ELi1EEENSB_IJNSC_ILi256EEENSC_ILi128EEENSB_IJNSC_ILi64EEEEEEEEENS_10bfloat16_tESM_NSA_8TiledMMAINSA_8MMA_AtomIJNSA_4SM904GMMA28MMA_64x128x16_F32BF16BF16_SSILNSQ_5MajorE0ELSS_0ELNSQ_7ScaleInE1ELST_1EEEEEENSA_6LayoutISE_NSB_IJNSC_ILi0EEESX_SX_EEEEENSB_IJNSA_10UnderscoreES10_S10_EEEEENS7_6detail26Sm90ImplicitGemmTileTraitsINSA_20SM90_TMA_LOAD_IM2COLENSA_14ComposedLayoutINSA_7SwizzleILi3ELi4ELi3EEENSA_18smem_ptr_flag_bitsILi16EEENSW_INSB_IJNSB_IJNSC_ILi8EEENSC_ILi32EEEEEENSB_IJSJ_SD_EEENSB_IJSD_NSC_ILi4EEEEEEEEENSB_IJNSB_IJSJ_NSC_ILi512EEEEEENSB_IJSD_SX_EEENSB_IJSX_NSC_ILi16384EEEEEEEEEEEEEvEENS14_INSA_13SM90_TMA_LOADENS16_IS18_S1A_NSW_INSB_IJNSB_IJS1B_NSC_ILi16EEEEEES1E_S1G_EEENSB_IJS1J_S1K_NSB_IJSX_NSC_ILi8192EEEEEEEEEEEEEvEEEENS_8epilogue10collective6detail29Sm90TmaWarpSpecializedAdapterINS23_15DefaultEpilogueISM_NSB_IJNSB_IJllllEEESD_SX_EEES28_NS22_6thread17LinearCombinationISM_Li1EffLNS29_9ScaleType4KindE0ELNS_15FloatRoundStyleE2ESM_EENS_4gemm15EpilogueDefaultEEEEEvvEEEEvNT_6ParamsE,"ax",@progbits
	.align	128
.text._ZN7cutlass13device_kernelINS_4conv6kernel13ConvUniversalINS1_16ConvProblemShapeILNS1_8OperatorE0ELi3EEENS1_10collective14CollectiveConvINS1_46MainloopSm90TmaGmmaWarpSpecializedImplicitGemmILS5_0ELi4ELi3EN4cute5tupleIJNSA_1CILi1EEESD_SD_EEENS1_36KernelImplicitTmaWarpSpecializedSm90ELi1EEENSB_IJNSC_ILi256EEENSC_ILi128EEENSB_IJNSC_ILi64EEEEEEEEENS_10bfloat16_tESM_NSA_8TiledMMAINSA_8MMA_AtomIJNSA_4SM904GMMA28MMA_64x128x16_F32BF16BF16_SSILNSQ_5MajorE0ELSS_0ELNSQ_7ScaleInE1ELST_1EEEEEENSA_6LayoutISE_NSB_IJNSC_ILi0EEESX_SX_EEEEENSB_IJNSA_10UnderscoreES10_S10_EEEEENS7_6detail26Sm90ImplicitGemmTileTraitsINSA_20SM90_TMA_LOAD_IM2COLENSA_14ComposedLayoutINSA_7SwizzleILi3ELi4ELi3EEENSA_18smem_ptr_flag_bitsILi16EEENSW_INSB_IJNSB_IJNSC_ILi8EEENSC_ILi32EEEEEENSB_IJSJ_SD_EEENSB_IJSD_NSC_ILi4EEEEEEEEENSB_IJNSB_IJSJ_NSC_ILi512EEEEEENSB_IJSD_SX_EEENSB_IJSX_NSC_ILi16384EEEEEEEEEEEEEvEENS14_INSA_13SM90_TMA_LOADENS16_IS18_S1A_NSW_INSB_IJNSB_IJS1B_NSC_ILi16EEEEEES1E_S1G_EEENSB_IJS1J_S1K_NSB_IJSX_NSC_ILi8192EEEEEEEEEEEEEvEEEENS_8epilogue10collective6detail29Sm90TmaWarpSpecializedAdapterINS23_15DefaultEpilogueISM_NSB_IJNSB_IJllllEEESD_SX_EEES28_NS22_6thread17LinearCombinationISM_Li1EffLNS29_9ScaleType4KindE0ELNS_15FloatRoundStyleE2ESM_EENS_4gemm15EpilogueDefaultEEEEEvvEEEEvNT_6ParamsE:
        .type           _ZN7cutlass13device_kernelINS_4conv6kernel13ConvUniversalINS1_16ConvProblemShapeILNS1_8OperatorE0ELi3EEENS1_10collective14CollectiveConvINS1_46MainloopSm90TmaGmmaWarpSpecializedImplicitGemmILS5_0ELi4ELi3EN4cute5tupleIJNSA_1CILi1EEESD_SD_EEENS1_36KernelImplicitTmaWarpSpecializedSm90ELi1EEENSB_IJNSC_ILi256EEENSC_ILi128EEENSB_IJNSC_ILi64EEEEEEEEENS_10bfloat16_tESM_NSA_8TiledMMAINSA_8MMA_AtomIJNSA_4SM904GMMA28MMA_64x128x16_F32BF16BF16_SSILNSQ_5MajorE0ELSS_0ELNSQ_7ScaleInE1ELST_1EEEEEENSA_6LayoutISE_NSB_IJNSC_ILi0EEESX_SX_EEEEENSB_IJNSA_10UnderscoreES10_S10_EEEEENS7_6detail26Sm90ImplicitGemmTileTraitsINSA_20SM90_TMA_LOAD_IM2COLENSA_14ComposedLayoutINSA_7SwizzleILi3ELi4ELi3EEENSA_18smem_ptr_flag_bitsILi16EEENSW_INSB_IJNSB_IJNSC_ILi8EEENSC_ILi32EEEEEENSB_IJSJ_SD_EEENSB_IJSD_NSC_ILi4EEEEEEEEENSB_IJNSB_IJSJ_NSC_ILi512EEEEEENSB_IJSD_SX_EEENSB_IJSX_NSC_ILi16384EEEEEEEEEEEEEvEENS14_INSA_13SM90_TMA_LOADENS16_IS18_S1A_NSW_INSB_IJNSB_IJS1B_NSC_ILi16EEEEEES1E_S1G_EEENSB_IJS1J_S1K_NSB_IJSX_NSC_ILi8192EEEEEEEEEEEEEvEEEENS_8epilogue10collective6detail29Sm90TmaWarpSpecializedAdapterINS23_15DefaultEpilogueISM_NSB_IJNSB_IJllllEEESD_SX_EEES28_NS22_6thread17LinearCombinationISM_Li1EffLNS29_9ScaleType4KindE0ELNS_15FloatRoundStyleE2ESM_EENS_4gemm15EpilogueDefaultEEEEEvvEEEEvNT_6ParamsE,@function
        .size           _ZN7cutlass13device_kernelINS_4conv6kernel13ConvUniversalINS1_16ConvProblemShapeILNS1_8OperatorE0ELi3EEENS1_10collective14CollectiveConvINS1_46MainloopSm90TmaGmmaWarpSpecializedImplicitGemmILS5_0ELi4ELi3EN4cute5tupleIJNSA_1CILi1EEESD_SD_EEENS1_36KernelImplicitTmaWarpSpecializedSm90ELi1EEENSB_IJNSC_ILi256EEENSC_ILi128EEENSB_IJNSC_ILi64EEEEEEEEENS_10bfloat16_tESM_NSA_8TiledMMAINSA_8MMA_AtomIJNSA_4SM904GMMA28MMA_64x128x16_F32BF16BF16_SSILNSQ_5MajorE0ELSS_0ELNSQ_7ScaleInE1ELST_1EEEEEENSA_6LayoutISE_NSB_IJNSC_ILi0EEESX_SX_EEEEENSB_IJNSA_10UnderscoreES10_S10_EEEEENS7_6detail26Sm90ImplicitGemmTileTraitsINSA_20SM90_TMA_LOAD_IM2COLENSA_14ComposedLayoutINSA_7SwizzleILi3ELi4ELi3EEENSA_18smem_ptr_flag_bitsILi16EEENSW_INSB_IJNSB_IJNSC_ILi8EEENSC_ILi32EEEEEENSB_IJSJ_SD_EEENSB_IJSD_NSC_ILi4EEEEEEEEENSB_IJNSB_IJSJ_NSC_ILi512EEEEEENSB_IJSD_SX_EEENSB_IJSX_NSC_ILi16384EEEEEEEEEEEEEvEENS14_INSA_13SM90_TMA_LOADENS16_IS18_S1A_NSW_INSB_IJNSB_IJS1B_NSC_ILi16EEEEEES1E_S1G_EEENSB_IJS1J_S1K_NSB_IJSX_NSC_ILi8192EEEEEEEEEEEEEvEEEENS_8epilogue10collective6detail29Sm90TmaWarpSpecializedAdapterINS23_15DefaultEpilogueISM_NSB_IJNSB_IJllllEEESD_SX_EEES28_NS22_6thread17LinearCombinationISM_Li1EffLNS29_9ScaleType4KindE0ELNS_15FloatRoundStyleE2ESM_EENS_4gemm15EpilogueDefaultEEEEEvvEEEEvNT_6ParamsE,(.L_x_535 - _ZN7cutlass13device_kernelINS_4conv6kernel13ConvUniversalINS1_16ConvProblemShapeILNS1_8OperatorE0ELi3EEENS1_10collective14CollectiveConvINS1_46MainloopSm90TmaGmmaWarpSpecializedImplicitGemmILS5_0ELi4ELi3EN4cute5tupleIJNSA_1CILi1EEESD_SD_EEENS1_36KernelImplicitTmaWarpSpecializedSm90ELi1EEENSB_IJNSC_ILi256EEENSC_ILi128EEENSB_IJNSC_ILi64EEEEEEEEENS_10bfloat16_tESM_NSA_8TiledMMAINSA_8MMA_AtomIJNSA_4SM904GMMA28MMA_64x128x16_F32BF16BF16_SSILNSQ_5MajorE0ELSS_0ELNSQ_7ScaleInE1ELST_1EEEEEENSA_6LayoutISE_NSB_IJNSC_ILi0EEESX_SX_EEEEENSB_IJNSA_10UnderscoreES10_S10_EEEEENS7_6detail26Sm90ImplicitGemmTileTraitsINSA_20SM90_TMA_LOAD_IM2COLENSA_14ComposedLayoutINSA_7SwizzleILi3ELi4ELi3EEENSA_18smem_ptr_flag_bitsILi16EEENSW_INSB_IJNSB_IJNSC_ILi8EEENSC_ILi32EEEEEENSB_IJSJ_SD_EEENSB_IJSD_NSC_ILi4EEEEEEEEENSB_IJNSB_IJSJ_NSC_ILi512EEEEEENSB_IJSD_SX_EEENSB_IJSX_NSC_ILi16384EEEEEEEEEEEEEvEENS14_INSA_13SM90_TMA_LOADENS16_IS18_S1A_NSW_INSB_IJNSB_IJS1B_NSC_ILi16EEEEEES1E_S1G_EEENSB_IJS1J_S1K_NSB_IJSX_NSC_ILi8192EEEEEEEEEEEEEvEEEENS_8epilogue10collective6detail29Sm90TmaWarpSpecializedAdapterINS23_15DefaultEpilogueISM_NSB_IJNSB_IJllllEEESD_SX_EEES28_NS22_6thread17LinearCombinationISM_Li1EffLNS29_9ScaleType4KindE0ELNS_15FloatRoundStyleE2ESM_EENS_4gemm15EpilogueDefaultEEEEEvvEEEEvNT_6ParamsE)
        .other          _ZN7cutlass13device_kernelINS_4conv6kernel13ConvUniversalINS1_16ConvProblemShapeILNS1_8OperatorE0ELi3EEENS1_10collective14CollectiveConvINS1_46MainloopSm90TmaGmmaWarpSpecializedImplicitGemmILS5_0ELi4ELi3EN4cute5tupleIJNSA_1CILi1EEESD_SD_EEENS1_36KernelImplicitTmaWarpSpecializedSm90ELi1EEENSB_IJNSC_ILi256EEENSC_ILi128EEENSB_IJNSC_ILi64EEEEEEEEENS_10bfloat16_tESM_NSA_8TiledMMAINSA_8MMA_AtomIJNSA_4SM904GMMA28MMA_64x128x16_F32BF16BF16_SSILNSQ_5MajorE0ELSS_0ELNSQ_7ScaleInE1ELST_1EEEEEENSA_6LayoutISE_NSB_IJNSC_ILi0EEESX_SX_EEEEENSB_IJNSA_10UnderscoreES10_S10_EEEEENS7_6detail26Sm90ImplicitGemmTileTraitsINSA_20SM90_TMA_LOAD_IM2COLENSA_14ComposedLayoutINSA_7SwizzleILi3ELi4ELi3EEENSA_18smem_ptr_flag_bitsILi16EEENSW_INSB_IJNSB_IJNSC_ILi8EEENSC_ILi32EEEEEENSB_IJSJ_SD_EEENSB_IJSD_NSC_ILi4EEEEEEEEENSB_IJNSB_IJSJ_NSC_ILi512EEEEEENSB_IJSD_SX_EEENSB_IJSX_NSC_ILi16384EEEEEEEEEEEEEvEENS14_INSA_13SM90_TMA_LOADENS16_IS18_S1A_NSW_INSB_IJNSB_IJS1B_NSC_ILi16EEEEEES1E_S1G_EEENSB_IJS1J_S1K_NSB_IJSX_NSC_ILi8192EEEEEEEEEEEEEvEEEENS_8epilogue10collective6detail29Sm90TmaWarpSpecializedAdapterINS23_15DefaultEpilogueISM_NSB_IJNSB_IJllllEEESD_SX_EEES28_NS22_6thread17LinearCombinationISM_Li1EffLNS29_9ScaleType4KindE0ELNS_15FloatRoundStyleE2ESM_EENS_4gemm15EpilogueDefaultEEEEEvvEEEEvNT_6ParamsE,@"STO_CUDA_ENTRY STV_DEFAULT"
_ZN7cutlass13device_kernelINS_4conv6kernel13ConvUniversalINS1_16ConvProblemShapeILNS1_8OperatorE0ELi3EEENS1_10collective14CollectiveConvINS1_46MainloopSm90TmaGmmaWarpSpecializedImplicitGemmILS5_0ELi4ELi3EN4cute5tupleIJNSA_1CILi1EEESD_SD_EEENS1_36KernelImplicitTmaWarpSpecializedSm90ELi1EEENSB_IJNSC_ILi256EEENSC_ILi128EEENSB_IJNSC_ILi64EEEEEEEEENS_10bfloat16_tESM_NSA_8TiledMMAINSA_8MMA_AtomIJNSA_4SM904GMMA28MMA_64x128x16_F32BF16BF16_SSILNSQ_5MajorE0ELSS_0ELNSQ_7ScaleInE1ELST_1EEEEEENSA_6LayoutISE_NSB_IJNSC_ILi0EEESX_SX_EEEEENSB_IJNSA_10UnderscoreES10_S10_EEEEENS7_6detail26Sm90ImplicitGemmTileTraitsINSA_20SM90_TMA_LOAD_IM2COLENSA_14ComposedLayoutINSA_7SwizzleILi3ELi4ELi3EEENSA_18smem_ptr_flag_bitsILi16EEENSW_INSB_IJNSB_IJNSC_ILi8EEENSC_ILi32EEEEEENSB_IJSJ_SD_EEENSB_IJSD_NSC_ILi4EEEEEEEEENSB_IJNSB_IJSJ_NSC_ILi512EEEEEENSB_IJSD_SX_EEENSB_IJSX_NSC_ILi16384EEEEEEEEEEEEEvEENS14_INSA_13SM90_TMA_LOADENS16_IS18_S1A_NSW_INSB_IJNSB_IJS1B_NSC_ILi16EEEEEES1E_S1G_EEENSB_IJS1J_S1K_NSB_IJSX_NSC_ILi8192EEEEEEEEEEEEEvEEEENS_8epilogue10collective6detail29Sm90TmaWarpSpecializedAdapterINS23_15DefaultEpilogueISM_NSB_IJNSB_IJllllEEESD_SX_EEES28_NS22_6thread17LinearCombinationISM_Li1EffLNS29_9ScaleType4KindE0ELNS_15FloatRoundStyleE2ESM_EENS_4gemm15EpilogueDefaultEEEEEvvEEEEvNT_6ParamsE:
[----:B------:R-:W0:Y:S01]  /*0000*/  LDC R1, c[0x0][0x28] ;  /* 0x00000a00ff017b82 */ /* 0x000e220000000800 */
[----:B------:R-:W1:Y:S01]  /*0010*/  S2R R4, SR_TID.X ;  /* 0x0000000000047919 */ /* 0x000e620000002100 */
[----:B------:R-:W-:Y:S01]  /*0020*/  ELECT P0, URZ, PT ;  /* 0x00000000003f782f */ /* 0x000fe20003800000 */
[----:B------:R-:W-:Y:S01]  /*0030*/  BSSY B0, `(.L_x_0) ;  /* 0x0000015000007945 */ /* 0x000fe20003800000 */
[----:B0-----:R-:W-:Y:S01]  /*0040*/  VIADD R1, R1, 0xfffffc18 ;  /* 0xfffffc1801017836 */ /* 0x001fe20000000000 */
[----:B-1----:R-:W-:-:S05]  /*0050*/  SHF.R.U32.HI R0, RZ, 0x5, R4 ;  /* 0x00000005ff007819 */ /* 0x002fca0000011604 */
[----:B------:R-:W0:Y:S02]  /*0060*/  SHFL.IDX PT, R2, R0, RZ, 0x1f ;  /* 0x00001fff00027589 */ /* 0x000e2400000e0000 */
[----:B0-----:R-:W-:Y:S02]  /*0070*/  R2UR UR4, R2 ;  /* 0x00000000020472ca */ /* 0x001fe400000e0000 */
[----:B------:R-:W-:-:S06]  /*0080*/  SHF.R.U32.HI R2, RZ, 0x7, R4 ;  /* 0x00000007ff027819 */ /* 0x000fcc0000011604 */
[----:B------:R-:W0:Y:S05]  /*0090*/  SHFL.IDX PT, R2, R2, RZ, 0x1f ;  /* 0x00001fff02027589 */ /* 0x000e2a00000e0000 */
[----:B------:R-:W-:Y:S02]  /*00a0*/  USHF.R.S32.HI UR5, URZ, 0x1f, UR4 ;  /* 0x0000001f3f057899 */ /* 0x000fe40008011404 */
[----:B------:R-:W-:Y:S02]  /*00b0*/  ISETP.NE.OR P0, PT, RZ, UR4, !P0 ;  /* 0x00000004ff007c0c */ /* 0x000fe4000c705670 */
[----:B------:R-:W-:-:S04]  /*00c0*/  ULEA.HI UR5, UR5, UR4, URZ, 0x2 ;  /* 0x0000000405057291 */ /* 0x000fc8000f8f103f */
[----:B------:R-:W-:-:S04]  /*00d0*/  ULOP3.LUT UR5, UR5, 0xfffffffc, URZ, 0xc0, !UPT ;  /* 0xfffffffc05057892 */ /* 0x000fc8000f8ec03f */
[----:B------:R-:W-:-:S03]  /*00e0*/  UIADD3 UR7, UR4, -UR5, URZ ;  /* 0x8000000504077290 */ /* 0x000fc6000fffe03f */
[----:B------:R-:W-:Y:S09]  /*00f0*/  @P0 BRA `(.L_x_1) ;  /* 0x0000000000200947 */ /* 0x000ff20003800000 */
[----:B------:R-:W-:Y:S02]  /*0100*/  ULDC.64 UR4, c[0x0][0x198] ;  /* 0x0000660000047ab9 */ /* 0x000fe40000000a00 */
[----:B------:R-:W-:Y:S02]  /*0110*/  UIADD3 UR8, UP0, UR4, 0xf0, URZ ;  /* 0x000000f004087890 */ /* 0x000fe4000ff1e03f */
[----:B------:R-:W-:Y:S02]  /*0120*/  UIADD3 UR4, UP1, UR4, 0x270, URZ ;  /* 0x0000027004047890 */ /* 0x000fe4000ff3e03f */
[----:B------:R-:W-:Y:S02]  /*0130*/  UIADD3.X UR9, URZ, UR5, URZ, UP0, !UPT ;  /* 0x000000053f097290 */ /* 0x000fe400087fe43f */
[----:B------:R-:W-:-:S07]  /*0140*/  UIADD3.X UR5, URZ, UR5, URZ, UP1, !UPT ;  /* 0x000000053f057290 */ /* 0x000fce0008ffe43f */
[----:B------:R1:W-:Y:S02]  /*0150*/  UTMACCTL.PF [UR8] ;  /* 0x00000000080079b9 */ /* 0x0003e40008040000 */
[----:B------:R1:W-:Y:S02]  /*0160*/  UTMACCTL.PF [UR4] ;  /* 0x00000000040079b9 */ /* 0x0003e40008040000 */
[----:B-1----:R-:W-:Y:S01]  /*0170*/  NOP ;  /* 0x0000000000007918 */ /* 0x002fe20000000000 */
.L_x_1:
[----:B------:R-:W-:Y:S05]  /*0180*/  BSYNC B0 ;  /* 0x0000000000007941 */ /* 0x000fea0003800000 */
.L_x_0:
[----:B------:R-:W1:Y:S01]  /*0190*/  SHFL.IDX PT, R0, R0, RZ, 0x1f ;  /* 0x00001fff00007589 */ /* 0x000e6200000e0000 */
[----:B0-----:R-:W-:-:S13]  /*01a0*/  R2UR UR12, R2 ;  /* 0x00000000020c72ca */ /* 0x001fda00000e0000 */
[----:B------:R-:W-:Y:S02]  /*01b0*/  ULOP3.LUT UP0, URZ, UR12, UR7, URZ, 0xfc, !UPT ;  /* 0x000000070c3f7292 */ /* 0x000fe4000f80fc3f */
[----:B------:R-:W-:Y:S02]  /*01c0*/  UISETP.NE.AND UP1, UPT, UR12, 0x1, UPT ;  /* 0x000000010c00788c */ /* 0x000fe4000bf25270 */
[----:B------:R-:W-:-:S04]  /*01d0*/  USEL UR6, URZ, 0x1, UP0 ;  /* 0x000000013f067887 */ /* 0x000fc80008000000 */
[----:B------:R-:W-:Y:S01]  /*01e0*/  USEL UR6, UR6, 0x2, UP1 ;  /* 0x0000000206067887 */ /* 0x000fe20008800000 */
[----:B-1----:R-:W-:-:S13]  /*01f0*/  ISETP.NE.AND P0, PT, R0, RZ, PT ;  /* 0x000000ff0000720c */ /* 0x002fda0003f05270 */
[----:B------:R-:W-:Y:S05]  /*0200*/  @P0 BRA `(.L_x_2) ;  /* 0x0000000000580947 */ /* 0x000fea0003800000 */
[----:B------:R-:W0:Y:S01]  /*0210*/  S2UR UR10, SR_CgaCtaId ;  /* 0x00000000000a79c3 */ /* 0x000e220000008800 */
[----:B------:R-:W-:Y:S01]  /*0220*/  UMOV UR4, 0x400 ;  /* 0x0000040000047882 */ /* 0x000fe20000000000 */
[----:B------:R-:W-:Y:S01]  /*0230*/  UMOV UR5, 0x1 ;  /* 0x0000000100057882 */ /* 0x000fe20000000000 */
[----:B------:R-:W-:Y:S01]  /*0240*/  UMOV UR8, 0x80 ;  /* 0x0000008000087882 */ /* 0x000fe20000000000 */
[----:B------:R-:W-:Y:S01]  /*0250*/  ELECT P0, URZ, PT ;  /* 0x00000000003f782f */ /* 0x000fe20003800000 */
[----:B------:R-:W-:-:S04]  /*0260*/  UIADD3 UR8, -UR8, 0x100000, URZ ;  /* 0x0010000008087890 */ /* 0x000fc8000fffe13f */
[----:B------:R-:W-:Y:S02]  /*0270*/  USHF.L.U32 UR9, UR8, 0xb, URZ ;  /* 0x0000000b08097899 */ /* 0x000fe4000800063f */
[----:B------:R-:W-:Y:S02]  /*0280*/  USHF.L.U32 UR8, UR8, 0x1, URZ ;  /* 0x0000000108087899 */ /* 0x000fe4000800063f */
[----:B0-----:R-:W-:Y:S02]  /*0290*/  ULEA UR10, UR10, UR4, 0x18 ;  /* 0x000000040a0a7291 */ /* 0x001fe4000f8ec03f */
[----:B------:R-:W-:-:S04]  /*02a0*/  UIADD3 UR4, -UR5, 0x100000, URZ ;  /* 0x0010000005047890 */ /* 0x000fc8000fffe13f */
[----:B------:R-:W-:Y:S02]  /*02b0*/  USHF.L.U32 UR5, UR4, 0xb, URZ ;  /* 0x0000000b04057899 */ /* 0x000fe4000800063f */
[----:B------:R-:W-:Y:S01]  /*02c0*/  USHF.L.U32 UR4, UR4, 0x1, URZ ;  /* 0x0000000104047899 */ /* 0x000fe2000800063f */
[----:B------:R-:W0:Y:S11]  /*02d0*/  FENCE.VIEW.ASYNC.S ;  /* 0x00000000000073c6 */ /* 0x000e360000000000 */
[----:B0-----:R0:W1:Y:S01]  /*02e0*/  SYNCS.EXCH.64 URZ, [UR10+0x30000], UR4 ;  /* 0x030000040a3f75b2 */ /* 0x0010620008000100 */
[----:B------:R0:W2:Y:S01]  /*02f0*/  SYNCS.EXCH.64 URZ, [UR10+0x30020], UR8 ;  /* 0x030020080a3f75b2 */ /* 0x0000a20008000100 */
[----:B------:R0:W3:Y:S01]  /*0300*/  SYNCS.EXCH.64 URZ, [UR10+0x30008], UR4 ;  /* 0x030008040a3f75b2 */ /* 0x0000e20008000100 */
[----:B------:R0:W4:Y:S01]  /*0310*/  SYNCS.EXCH.64 URZ, [UR10+0x30028], UR8 ;  /* 0x030028080a3f75b2 */ /* 0x0001220008000100 */
[----:B------:R0:W0:Y:S01]  /*0320*/  SYNCS.EXCH.64 URZ, [UR10+0x30010], UR4 ;  /* 0x030010040a3f75b2 */ /* 0x0000220008000100 */
[----:B------:R0:W0:Y:S01]  /*0330*/  SYNCS.EXCH.64 URZ, [UR10+0x30030], UR8 ;  /* 0x030030080a3f75b2 */ /* 0x0000220008000100 */
[----:B------:R0:W0:Y:S01]  /*0340*/  SYNCS.EXCH.64 URZ, [UR10+0x30018], UR4 ;  /* 0x030018040a3f75b2 */ /* 0x0000220008000100 */
[----:B------:R0:W0:Y:S01]  /*0350*/  SYNCS.EXCH.64 URZ, [UR10+0x30038], UR8 ;  /* 0x030038080a3f75b2 */ /* 0x0000220008000100 */
[----:B------:R-:W-:Y:S01]  /*0360*/  NOP ;  /* 0x0000000000007918 */ /* 0x000fe20000000000 */
.L_x_2:
[----:B0-----:R-:W-:Y:S01]  /*0370*/  ULDC.64 UR4, c[0x0][0x618] ;  /* 0x0001860000047ab9 */ /* 0x001fe20000000a00 */
[----:B------:R-:W-:Y:S01]  /*0380*/  NOP ;  /* 0x0000000000007918 */ /* 0x000fe20000000000 */
[----:B------:R-:W-:Y:S01]  /*0390*/  ISETP.NE.U32.AND P0, PT, RZ, UR4, PT ;  /* 0x00000004ff007c0c */ /* 0x000fe2000bf05070 */
[----:B------:R-:W-:Y:S01]  /*03a0*/  NOP ;  /* 0x0000000000007918 */ /* 0x000fe20000000000 */
[----:B------:R-:W-:Y:S01]  /*03b0*/  ULDC.64 UR20, c[0x0][0x208] ;  /* 0x0000820000147ab9 */ /* 0x000fe20000000a00 */
[----:B-1234-:R-:W-:Y:S01]  /*03c0*/  BAR.SYNC.DEFER_BLOCKING 0x0 ;  /* 0x0000000000007b1d */ /* 0x01efe20000010000 */
[----:B------:R-:W-:-:S13]  /*03d0*/  ISETP.NE.AND.EX P0, PT, RZ, UR5, PT, P0 ;  /* 0x00000005ff007c0c */ /* 0x000fda000bf05300 */
[----:B------:R-:W-:Y:S05]  /*03e0*/  @!P0 BRA `(.L_x_3) ;  /* 0x0000000000208947 */ /* 0x000fea0003800000 */
[----:B------:R-:W0:Y:S02]  /*03f0*/  LDC.64 R2, c[0x0][0x618] ;  /* 0x00018600ff027b82 */ /* 0x000e240000000a00 */
[----:B0-----:R-:W2:Y:S02]  /*0400*/  LDG.E.64 R2, desc[UR20][R2.64] ;  /* 0x0000001402027981 */ /* 0x001ea4000c1e1b00 */
[----:B--2---:R-:W-:-:S04]  /*0410*/  ISETP.NE.U32.AND P0, PT, R2, RZ, PT ;  /* 0x000000ff0200720c */ /* 0x004fc80003f05070 */
[----:B------:R-:W-:-:S13]  /*0420*/  ISETP.NE.AND.EX P0, PT, R3, RZ, PT, P0 ;  /* 0x000000ff0300720c */ /* 0x000fda0003f05300 */
[----:B------:R-:W-:Y:S05]  /*0430*/  @!P0 BRA `(.L_x_3) ;  /* 0x00000000000c8947 */ /* 0x000fea0003800000 */
[----:B------:R-:W2:Y:S02]  /*0440*/  LD.E R2, desc[UR20][R2.64] ;  /* 0x0000001402027980 */ /* 0x000ea4000c101900 */
[----:B--2---:R-:W-:Y:S01]  /*0450*/  R2UR UR11, R2 ;  /* 0x00000000020b72ca */ /* 0x004fe200000e0000 */
[----:B------:R-:W-:-:S14]  /*0460*/  BRA `(.L_x_4) ;  /* 0x0000000000247947 */ /* 0x000fdc0003800000 */
.L_x_3:
[----:B------:R-:W-:Y:S02]  /*0470*/  ULDC.64 UR4, c[0x0][0x608] ;  /* 0x0001820000047ab9 */ /* 0x000fe40000000a00 */
[----:B------:R-:W-:-:S04]  /*0480*/  ISETP.NE.U32.AND P0, PT, RZ, UR4, PT ;  /* 0x00000004ff007c0c */ /* 0x000fc8000bf05070 */
[----:B------:R-:W-:-:S13]  /*0490*/  ISETP.NE.AND.EX P0, PT, RZ, UR5, PT, P0 ;  /* 0x00000005ff007c0c */ /* 0x000fda000bf05300 */
[----:B------:R-:W-:Y:S05]  /*04a0*/  @!P0 BRA `(.L_x_5) ;  /* 0x0000000000108947 */ /* 0x000fea0003800000 */
[----:B------:R-:W0:Y:S02]  /*04b0*/  LDC.64 R2, c[0x0][0x608] ;  /* 0x00018200ff027b82 */ /* 0x000e240000000a00 */
[----:B0-----:R-:W2:Y:S02]  /*04c0*/  LDG.E R2, desc[UR20][R2.64] ;  /* 0x0000001402027981 */ /* 0x001ea4000c1e1900 */
[----:B--2---:R-:W-:Y:S01]  /*04d0*/  R2UR UR11, R2 ;  /* 0x00000000020b72ca */ /* 0x004fe200000e0000 */
[----:B------:R-:W-:-:S14]  /*04e0*/  BRA `(.L_x_4) ;  /* 0x0000000000047947 */ /* 0x000fdc0003800000 */
.L_x_5:
[----:B------:R-:W-:-:S05]  /*04f0*/  ULDC UR11, c[0x0][0x600] ;  /* 0x00018000000b7ab9 */ /* 0x000fca0000000800 */
.L_x_4:
[----:B------:R-:W-:Y:S02]  /*0500*/  ULDC.64 UR4, c[0x0][0x620] ;  /* 0x0001880000047ab9 */ /* 0x000fe40000000a00 */
[----:B------:R-:W-:-:S04]  /*0510*/  ISETP.NE.U32.AND P0, PT, RZ, UR4, PT ;  /* 0x00000004ff007c0c */ /* 0x000fc8000bf05070 */
        /* <DEDUP_REMOVED lines=10> */
.L_x_6:
        /* <DEDUP_REMOVED lines=8> */
.L_x_8:
[----:B------:R-:W-:-:S05]  /*0640*/  ULDC UR22, c[0x0][0x604] ;  /* 0x0001810000167ab9 */ /* 0x000fca0000000800 */
.L_x_7:
[----:B------:R-:W-:Y:S01]  /*0650*/  ULDC UR4, c[0x0][0x3dc] ;  /* 0x0000f70000047ab9 */ /* 0x000fe20000000800 */
[----:B------:R-:W-:Y:S01]  /*0660*/  ISETP.NE.AND P0, PT, RZ, UR12, PT ;  /* 0x0000000cff007c0c */ /* 0x000fe2000bf05270 */
[----:B------:R-:W-:Y:S01]  /*0670*/  UIADD3 UR4, UR4, 0x3f, URZ ;  /* 0x0000003f04047890 */ /* 0x000fe2000fffe03f */
[----:B------:R-:W-:-:S03]  /*0680*/  ULDC.64 UR8, c[0x0][0x3e0] ;  /* 0x0000f80000087ab9 */ /* 0x000fc60000000a00 */
[----:B------:R-:W-:Y:S02]  /*0690*/  USHF.R.S32.HI UR5, URZ, 0x1f, UR4 ;  /* 0x0000001f3f057899 */ /* 0x000fe40008011404 */
[----:B------:R-:W-:Y:S02]  /*06a0*/  UIMAD UR8, UR9, UR8, URZ ;  /* 0x00000008090872a4 */ /* 0x000fe4000f8e023f */
[----:B------:R-:W-:-:S03]  /*06b0*/  ULEA.HI UR4, UR5, UR4, URZ, 0x6 ;  /* 0x0000000405047291 */ /* 0x000fc6000f8f303f */
[----:B------:R-:W-:Y:S01]  /*06c0*/  ULDC UR5, c[0x0][0x3e8] ;  /* 0x0000fa0000057ab9 */ /* 0x000fe20000000800 */
[----:B------:R-:W-:Y:S02]  /*06d0*/  USHF.R.S32.HI UR4, URZ, 0x6, UR4 ;  /* 0x000000063f047899 */ /* 0x000fe40008011404 */
[----:B------:R-:W-:-:S04]  /*06e0*/  UIMAD UR5, UR8, UR5, URZ ;  /* 0x00000005080572a4 */ /* 0x000fc8000f8e023f */
[----:B------:R-:W-:Y:S01]  /*06f0*/  UIMAD UR5, UR4, UR5, URZ ;  /* 0x00000005040572a4 */ /* 0x000fe2000f8e023f */
[----:B------:R-:W-:Y:S11]  /*0700*/  @!P0 BRA `(.L_x_9) ;  /* 0x0000015800508947 */ /* 0x000ff60003800000 */
[----:B------:R-:W-:-:S06]  /*0710*/  UISETP.NE.AND UP0, UPT, UR12, 0x1, UPT ;  /* 0x000000010c00788c */ /* 0x000fcc000bf05270 */
[----:B------:R-:W-:-:S13]  /*0720*/  PLOP3.LUT P0, PT, PT, PT, UP0, 0x80, 0x0 ;  /* 0x000000000000781c */ /* 0x000fda0003f0f008 */
[----:B------:R-:W-:Y:S05]  /*0730*/  @P0 EXIT ;  /* 0x000000000000094d */ /* 0x000fea0003800000 */
[----:B------:R0:W-:Y:S01]  /*0740*/  STL [R1], RZ ;  /* 0x000000ff01007387 */ /* 0x0001e20000100800 */
[----:B------:R-:W-:Y:S01]  /*0750*/  UISETP.GE.AND UP0, UPT, UR5, 0x1, UPT ;  /* 0x000000010500788c */ /* 0x000fe2000bf06270 */
[----:B------:R-:W-:Y:S01]  /*0760*/  CS2R R86, SRZ ;  /* 0x0000000000567805 */ /* 0x000fe2000001ff00 */
[----:B------:R-:W-:Y:S01]  /*0770*/  UMOV UR4, URZ ;  /* 0x0000003f00047c82 */ /* 0x000fe20008000000 */
[----:B------:R0:W-:Y:S01]  /*0780*/  STL [R1+0x4], RZ ;  /* 0x000004ff01007387 */ /* 0x0001e20000100800 */
[----:B------:R-:W-:Y:S02]  /*0790*/  CS2R R152, SRZ ;  /* 0x0000000000987805 */ /* 0x000fe4000001ff00 */
[----:B------:R-:W-:Y:S02]  /*07a0*/  CS2R R154, SRZ ;  /* 0x00000000009a7805 */ /* 0x000fe4000001ff00 */
[----:B------:R-:W-:Y:S01]  /*07b0*/  PLOP3.LUT P0, PT, PT, PT, UP0, 0x80, 0x0 ;  /* 0x000000000000781c */ /* 0x000fe20003f0f008 */
[----:B------:R0:W-:Y:S01]  /*07c0*/  STL [R1+0x8], RZ ;  /* 0x000008ff01007387 */ /* 0x0001e20000100800 */
[----:B------:R-:W-:-:S02]  /*07d0*/  CS2R R156, SRZ ;  /* 0x00000000009c7805 */ /* 0x000fc4000001ff00 */
[----:B------:R-:W-:Y:S02]  /*07e0*/  CS2R R158, SRZ ;  /* 0x00000000009e7805 */ /* 0x000fe4000001ff00 */
[----:B------:R-:W-:Y:S01]  /*07f0*/  CS2R R160, SRZ ;  /* 0x0000000000a07805 */ /* 0x000fe2000001ff00 */
[----:B------:R0:W-:Y:S01]  /*0800*/  STL [R1+0xc], RZ ;  /* 0x00000cff01007387 */ /* 0x0001e20000100800 */
[----:B------:R-:W-:Y:S02]  /*0810*/  CS2R R162, SRZ ;  /* 0x0000000000a27805 */ /* 0x000fe4000001ff00 */
[----:B------:R-:W-:Y:S02]  /*0820*/  CS2R R164, SRZ ;  /* 0x0000000000a47805 */ /* 0x000fe4000001ff00 */
[----:B------:R-:W-:Y:S01]  /*0830*/  CS2R R166, SRZ ;  /* 0x0000000000a67805 */ /* 0x000fe2000001ff00 */
        /* <DEDUP_REMOVED lines=116> */
[----:B------:R0:W-:Y:S04]  /*0f80*/  STL [R1+0x84], RZ ;  /* 0x000084ff01007387 */ /* 0x0001e80000100800 */
        /* <DEDUP_REMOVED lines=29> */
[----:B------:R0:W-:Y:S01]  /*1160*/  STL [R1+0xfc], RZ ;  /* 0x0000fcff01007387 */ /* 0x0001e20000100800 */
[----:B------:R-:W-:Y:S05]  /*1170*/  @!P0 BRA `(.L_x_10) ;  /* 0x0000002000dc8947 */ /* 0x000fea0003800000 */
[----:B------:R-:W-:-:S04]  /*1180*/  ULOP3.LUT UR4, UR6, 0x1, URZ, 0xfc, !UPT ;  /* 0x0000000106047892 */ /* 0x000fc8000f8efc3f */
[----:B------:R-:W-:-:S06]  /*1190*/  UISETP.NE.AND UP0, UPT, UR4, 0x3, UPT ;  /* 0x000000030400788c */ /* 0x000fcc000bf05270 */
[----:B------:R-:W-:-:S13]  /*11a0*/  PLOP3.LUT P1, PT, PT, PT, UP0, 0x80, 0x0 ;  /* 0x000000000000781c */ /* 0x000fda0003f2f008 */
[----:B------:R-:W-:Y:S05]  /*11b0*/  @!P1 BRA `(.L_x_11) ;  /* 0x0000000000049947 */ /* 0x000fea0003800000 */
[----:B------:R-:W-:Y:S01]  /*11c0*/  BPT.TRAP 0x1 ;  /* 0x000000040000795c */ /* 0x000fe20000300000 */
.L_x_11:
[----:B------:R-:W1:Y:S01]  /*11d0*/  S2UR UR7, SR_CgaCtaId ;  /* 0x00000000000779c3 */ /* 0x000e620000008800 */
[----:B------:R-:W-:Y:S01]  /*11e0*/  SHF.L.U32 R0, RZ, 0x1f, RZ ;  /* 0x0000001fff007819 */ /* 0x000fe200000006ff */
[----:B------:R-:W-:Y:S02]  /*11f0*/  UMOV UR4, 0x400 ;  /* 0x0000040000047882 */ /* 0x000fe40000000000 */
[----:B-1----:R-:W-:-:S12]  /*1200*/  ULEA UR4, UR7, UR4, 0x18 ;  /* 0x0000000407047291 */ /* 0x002fd8000f8ec03f */
.L_x_12:
[----:B-1----:R-:W-:-:S04]  /*1210*/  IMAD.U32 R3, RZ, RZ, UR4 ;  /* 0x00000004ff037e24 */ /* 0x002fc8000f8e00ff */
[----:B------:R1:W2:Y:S03]  /*1220*/  SYNCS.PHASECHK.TRANS64.TRYWAIT P1, [R3+URZ+0x30000], R0 ;  /* 0x03000000030075a7 */ /* 0x0002a6000802017f */
[----:B--2---:R-:W-:Y:S05]  /*1230*/  @!P1 NANOSLEEP.SYNCS 0x989680 ;  /* 0x009896800000995d */ /* 0x004fea0003900000 */
[----:B------:R-:W2:Y:S02]  /*1240*/  @!P1 SYNCS.PHASECHK.TRANS64 P1, [R3+URZ+0x30000], R0 ;  /* 0x03000000030095a7 */ /* 0x000ea4000802007f */
[----:B--2---:R-:W-:Y:S05]  /*1250*/  @!P1 BRA `(.L_x_12) ;  /* 0xfffffffc00ec9947 */ /* 0x004fea000383ffff */
[----:B------:R-:W-:Y:S01]  /*1260*/  UIADD3 UR7, UR4, 0x20000, URZ ;  /* 0x0002000004077890 */ /* 0x000fe2000fffe03f */
[----:B------:R-:W-:Y:S01]  /*1270*/  WARPGROUP.ARRIVE ;  /* 0x00000000000079c5 */ /* 0x000fe20000000000 */
[----:B------:R-:W-:Y:S02]  /*1280*/  USHF.R.U32.HI UR4, URZ, 0x4, UR4 ;  /* 0x000000043f047899 */ /* 0x000fe40008011604 */
[----:B------:R-:W-:Y:S02]  /*1290*/  USHF.R.U32.HI UR7, URZ, 0x4, UR7 ;  /* 0x000000043f077899 */ /* 0x000fe40008011607 */
[----:B------:R-:W-:Y:S02]  /*12a0*/  ULOP3.LUT UR4, UR4, 0x3fff, URZ, 0xc0, !UPT ;  /* 0x00003fff04047892 */ /* 0x000fe4000f8ec03f */
[----:B------:R-:W-:Y:S02]  /*12b0*/  ULOP3.LUT UR7, UR7, 0x3fff, URZ, 0xc0, !UPT ;  /* 0x00003fff07077892 */ /* 0x000fe4000f8ec03f */
[----:B------:R-:W-:-:S02]  /*12c0*/  ULOP3.LUT UR4, UR4, 0x10000, URZ, 0xfc, !UPT ;  /* 0x0001000004047892 */ /* 0x000fc4000f8efc3f */
[----:B------:R-:W-:Y:S01]  /*12d0*/  ULOP3.LUT UR8, UR7, 0x10000, URZ, 0xfc, !UPT ;  /* 0x0001000007087892 */ /* 0x000fe2000f8efc3f */
[----:B------:R-:W-:Y:S01]  /*12e0*/  UMOV UR13, 0x40000040 ;  /* 0x40000040000d7882 */ /* 0x000fe20000000000 */
[----:B------:R-:W-:-:S03]  /*12f0*/  UMOV UR15, 0x40000040 ;  /* 0x40000040000f7882 */ /* 0x000fc60000000000 */
[----:B------:R-:W-:Y:S02]  /*1300*/  UMOV UR12, UR4 ;  /* 0x00000004000c7c82 */ /* 0x000fe40008000000 */
[----:B------:R-:W-:Y:S02]  /*1310*/  UMOV UR14, UR8 ;  /* 0x00000008000e7c82 */ /* 0x000fe40008000000 */
[----:B------:R-:W-:Y:S01]  /*1320*/  HGMMA.64x128x16.F32.BF16 R68, gdesc[UR12], RZ, !UPT, gsb0 ;  /* 0x01e000000c4479f0 */ /* 0x000fe2000c0018ff */
[----:B------:R-:W-:Y:S01]  /*1330*/  UIADD3 UR12, UR4, 0x200, URZ ;  /* 0x00000200040c7890 */ /* 0x000fe2000fffe03f */
[----:B------:R-:W-:Y:S01]  /*1340*/  UMOV UR13, 0x40000040 ;  /* 0x40000040000d7882 */ /* 0x000fe20000000000 */
[----:B------:R-:W-:Y:S02]  /*1350*/  WARPGROUP.DEPBAR.LE gsb0, 0x0 ;  /* 0x00008000000079c5 */ /* 0x000fe40000010000 */
[----:B------:R-:W-:Y:S01]  /*1360*/  WARPGROUP.ARRIVE ;  /* 0x00000000000079c5 */ /* 0x000fe20000000000 */
[----:B------:R-:W-:Y:S01]  /*1370*/  IMAD.MOV.U32 R44, RZ, RZ, R88 ;  /* 0x000000ffff2c7224 */ /* 0x000fe200078e0058 */
[----:B------:R-:W-:Y:S01]  /*1380*/  MOV R43, R89 ;  /* 0x00000059002b7202 */ /* 0x000fe20000000f00 */
[----:B------:R-:W-:Y:S01]  /*1390*/  IMAD.MOV.U32 R42, RZ, RZ, R90 ;  /* 0x000000ffff2a7224 */ /* 0x000fe200078e005a */
[----:B------:R-:W-:Y:S01]  /*13a0*/  MOV R37, R95 ;  /* 0x0000005f00257202 */ /* 0x000fe20000000f00 */
[----:B------:R-:W-:-:S02]  /*13b0*/  IMAD.MOV.U32 R41, RZ, RZ, R91 ;  /* 0x000000ffff297224 */ /* 0x000fc400078e005b */
[----:B------:R-:W-:Y:S01]  /*13c0*/  HGMMA.64x128x16.F32.BF16 R152, gdesc[UR12], RZ, !UPT, gsb0 ;  /* 0x01e000000c9879f0 */ /* 0x000fe2000c0018ff */
[----:B------:R-:W-:Y:S01]  /*13d0*/  UIADD3 UR12, UR4, 0x400, URZ ;  /* 0x00000400040c7890 */ /* 0x000fe2000fffe03f */
[----:B------:R-:W-:Y:S01]  /*13e0*/  IMAD.MOV.U32 R40, RZ, RZ, R92 ;  /* 0x000000ffff287224 */ /* 0x000fe200078e005c */
[----:B------:R-:W-:Y:S01]  /*13f0*/  MOV R31, R101 ;  /* 0x00000065001f7202 */ /* 0x000fe20000000f00 */
        /* <DEDUP_REMOVED lines=9> */
[----:B-1----:R-:W-:Y:S01]  /*1490*/  MOV R0, R131 ;  /* 0x0000008300007202 */ /* 0x002fe20000000f00 */
[----:B------:R-:W-:Y:S01]  /*14a0*/  IMAD.MOV.U32 R33, RZ, RZ, R99 ;  /* 0x000000ffff217224 */ /* 0x000fe200078e0063 */
[----:B------:R-:W-:Y:S01]  /*14b0*/  UMOV UR13, 0x40000040 ;  /* 0x40000040000d7882 */ /* 0x000fe20000000000 */
        /* <DEDUP_REMOVED lines=10> */
[----:B------:R-:W-:-:S02]  /*1560*/  IMAD.MOV.U32 R26, RZ, RZ, R106 ;  /* 0x000000ffff1a7224 */ /* 0x000fc400078e006a */
[----:B------:R-:W-:Y:S02]  /*1570*/  IMAD.MOV.U32 R24, RZ, RZ, R108 ;  /* 0x000000ffff187224 */ /* 0x000fe400078e006c */
[----:B------:R-:W-:Y:S02]  /*1580*/  IMAD.MOV.U32 R23, RZ, RZ, R109 ;  /* 0x000000ffff177224 */ /* 0x000fe400078e006d */
[----:B------:R-:W-:Y:S02]  /*1590*/  IMAD.MOV.U32 R22, RZ, RZ, R110 ;  /* 0x000000ffff167224 */ /* 0x000fe400078e006e */
[----:B------:R-:W-:Y:S01]  /*15a0*/  IMAD.MOV.U32 R21, RZ, RZ, R111 ;  /* 0x000000ffff157224 */ /* 0x000fe200078e006f */
[----:B------:R-:W-:Y:S01]  /*15b0*/  MOV R229, R23 ;  /* 0x0000001700e57202 */ /* 0x000fe20000000f00 */
[----:B------:R-:W-:Y:S02]  /*15c0*/  IMAD.MOV.U32 R20, RZ, RZ, R112 ;  /* 0x000000ffff147224 */ /* 0x000fe400078e0070 */
[----:B------:R-:W-:-:S02]  /*15d0*/  IMAD.MOV.U32 R18, RZ, RZ, R114 ;  /* 0x000000ffff127224 */ /* 0x000fc400078e0072 */
[----:B------:R-:W-:Y:S02]  /*15e0*/  IMAD.MOV.U32 R17, RZ, RZ, R115 ;  /* 0x000000ffff117224 */ /* 0x000fe400078e0073 */
[----:B------:R-:W-:Y:S02]  /*15f0*/  IMAD.MOV.U32 R16, RZ, RZ, R116 ;  /* 0x000000ffff107224 */ /* 0x000fe400078e0074 */
[----:B------:R-:W-:Y:S01]  /*1600*/  IMAD.MOV.U32 R15, RZ, RZ, R117 ;  /* 0x000000ffff0f7224 */ /* 0x000fe200078e0075 */
[----:B------:R-:W-:Y:S01]  /*1610*/  MOV R235, R17 ;  /* 0x0000001100eb7202 */ /* 0x000fe20000000f00 */
[----:B------:R-:W-:Y:S02]  /*1620*/  IMAD.MOV.U32 R14, RZ, RZ, R118 ;  /* 0x000000ffff0e7224 */ /* 0x000fe400078e0076 */
[----:B------:R-:W-:Y:S02]  /*1630*/  IMAD.MOV.U32 R12, RZ, RZ, R120 ;  /* 0x000000ffff0c7224 */ /* 0x000fe400078e0078 */
[----:B------:R-:W-:-:S02]  /*1640*/  IMAD.MOV.U32 R11, RZ, RZ, R121 ;  /* 0x000000ffff0b7224 */ /* 0x000fc400078e0079 */
[----:B------:R-:W-:Y:S02]  /*1650*/  IMAD.MOV.U32 R10, RZ, RZ, R122 ;  /* 0x000000ffff0a7224 */ /* 0x000fe400078e007a */
[----:B------:R-:W-:Y:S01]  /*1660*/  IMAD.MOV.U32 R9, RZ, RZ, R123 ;  /* 0x000000ffff097224 */ /* 0x000fe200078e007b */
[----:B------:R-:W-:Y:S01]  /*1670*/  MOV R241, R11 ;  /* 0x0000000b00f17202 */ /* 0x000fe20000000f00 */
[----:B------:R-:W-:Y:S02]  /*1680*/  IMAD.MOV.U32 R8, RZ, RZ, R124 ;  /* 0x000000ffff087224 */ /* 0x000fe400078e007c */
[----:B------:R-:W-:Y:S02]  /*1690*/  IMAD.MOV.U32 R6, RZ, RZ, R126 ;  /* 0x000000ffff067224 */ /* 0x000fe400078e007e */
[----:B------:R-:W-:Y:S02]  /*16a0*/  IMAD.MOV.U32 R5, RZ, RZ, R127 ;  /* 0x000000ffff057224 */ /* 0x000fe400078e007f */
[----:B------:R-:W-:-:S02]  /*16b0*/  IMAD.MOV.U32 R4, RZ, RZ, R128 ;  /* 0x000000ffff047224 */ /* 0x000fc400078e0080 */
[----:B------:R-:W-:Y:S01]  /*16c0*/  IMAD.MOV.U32 R3, RZ, RZ, R129 ;  /* 0x000000ffff037224 */ /* 0x000fe200078e0081 */
[----:B------:R-:W-:Y:S01]  /*16d0*/  MOV R247, R5 ;  /* 0x0000000500f77202 */ /* 0x000fe20000000f00 */
[----:B------:R-:W-:Y:S02]  /*16e0*/  IMAD.MOV.U32 R2, RZ, RZ, R130 ;  /* 0x000000ffff027224 */ /* 0x000fe400078e0082 */
[----:B------:R-:W-:Y:S02]  /*16f0*/  IMAD.MOV.U32 R64, RZ, RZ, R68 ;  /* 0x000000ffff407224 */ /* 0x000fe400078e0044 */
[----:B------:R-:W-:Y:S02]  /*1700*/  IMAD.MOV.U32 R63, RZ, RZ, R69 ;  /* 0x000000ffff3f7224 */ /* 0x000fe400078e0045 */
[----:B------:R-:W-:Y:S02]  /*1710*/  IMAD.MOV.U32 R62, RZ, RZ, R70 ;  /* 0x000000ffff3e7224 */ /* 0x000fe400078e0046 */
[----:B------:R-:W-:-:S02]  /*1720*/  IMAD.MOV.U32 R60, RZ, RZ, R72 ;  /* 0x000000ffff3c7224 */ /* 0x000fc400078e0048 */
[----:B------:R-:W-:Y:S02]  /*1730*/  IMAD.MOV.U32 R59, RZ, RZ, R73 ;  /* 0x000000ffff3b7224 */ /* 0x000fe400078e0049 */
        /* <DEDUP_REMOVED lines=27> */
[----:B------:R-:W-:Y:S01]  /*18f0*/  IMAD.MOV.U32 R234, RZ, RZ, R18 ;  /* 0x000000ffffea7224 */ /* 0x000fe200078e0012 */
[----:B------:R-:W-:Y:S02]  /*1900*/  WARPGROUP.DEPBAR.LE gsb0, 0x0 ;  /* 0x00008000000079c5 */ /* 0x000fe40000010000 */
[----:B------:R-:W-:Y:S01]  /*1910*/  WARPGROUP.ARRIVE ;  /* 0x00000000000079c5 */ /* 0x000fe20000000000 */
[----:B------:R1:W-:Y:S01]  /*1920*/  STL.64 [R1+0x2d8], R214 ;  /* 0x0002d8d601007387 */ /* 0x0003e20000100a00 */
[----:B------:R-:W-:-:S02]  /*1930*/  IMAD.MOV.U32 R236, RZ, RZ, R16 ;  /* 0x000000ffffec7224 */ /* 0x000fc400078e0010 */
[----:B------:R-:W-:Y:S01]  /*1940*/  IMAD.MOV.U32 R237, RZ, RZ, R15 ;  /* 0x000000ffffed7224 */ /* 0x000fe200078e000f */
[----:B------:R2:W-:Y:S01]  /*1950*/  STL.64 [R1+0x2d0], R212 ;  /* 0x0002d0d401007387 */ /* 0x0005e20000100a00 */
[----:B------:R-:W-:Y:S01]  /*1960*/  HGMMA.64x128x16.F32.BF16 R88, gdesc[UR12], RZ, !UPT, gsb0 ;  /* 0x01e000000c5879f0 */ /* 0x000fe2000c0018ff */
[----:B------:R-:W-:Y:S01]  /*1970*/  UIADD3 UR12, UR4, 0x600, URZ ;  /* 0x00000600040c7890 */ /* 0x000fe2000fffe03f */
[----:B------:R-:W-:Y:S01]  /*1980*/  IMAD.MOV.U32 R238, RZ, RZ, R14 ;  /* 0x000000ffffee7224 */ /* 0x000fe200078e000e */
[----:B------:R3:W-:Y:S01]  /*1990*/  STL.64 [R1+0x2c8], R210 ;  /* 0x0002c8d201007387 */ /* 0x0007e20000100a00 */
[----:B------:R-:W-:Y:S01]  /*19a0*/  UMOV UR13, 0x40000040 ;  /* 0x40000040000d7882 */ /* 0x000fe20000000000 */
[----:B------:R-:W-:Y:S02]  /*19b0*/  IMAD.MOV.U32 R239, RZ, RZ, R13 ;  /* 0x000000ffffef7224 */ /* 0x000fe400078e000d */
[----:B------:R4:W-:Y:S01]  /*19c0*/  STL.64 [R1+0x2c0], R208 ;  /* 0x0002c0d001007387 */ /* 0x0009e20000100a00 */
[----:B-1----:R-:W-:-:S02]  /*19d0*/  IMAD.MOV.U32 R214, RZ, RZ, R38 ;  /* 0x000000ffffd67224 */ /* 0x002fc400078e0026 */
[----:B------:R-:W-:Y:S01]  /*19e0*/  IMAD.MOV.U32 R215, RZ, RZ, R37 ;  /* 0x000000ffffd77224 */ /* 0x000fe200078e0025 */
[----:B------:R1:W-:Y:S01]  /*19f0*/  STL.64 [R1+0x2b8], R206 ;  /* 0x0002b8ce01007387 */ /* 0x0003e20000100a00 */
[----:B--2---:R-:W-:Y:S02]  /*1a00*/  IMAD.MOV.U32 R212, RZ, RZ, R40 ;  /* 0x000000ffffd47224 */ /* 0x004fe400078e0028 */
[----:B------:R-:W-:Y:S01]  /*1a10*/  IMAD.MOV.U32 R213, RZ, RZ, R39 ;  /* 0x000000ffffd57224 */ /* 0x000fe200078e0027 */
[----:B------:R2:W-:Y:S01]  /*1a20*/  STL.64 [R1+0x2b0], R204 ;  /* 0x0002b0cc01007387 */ /* 0x0005e20000100a00 */
[----:B---3--:R-:W-:Y:S01]  /*1a30*/  IMAD.MOV.U32 R210, RZ, RZ, R42 ;  /* 0x000000ffffd27224 */ /* 0x008fe200078e002a */
[----:B------:R-:W-:Y:S01]  /*1a40*/  MOV R211, R41 ;  /* 0x0000002900d37202 */ /* 0x000fe20000000f00 */
[----:B------:R-:W-:Y:S01]  /*1a50*/  IMAD.MOV.U32 R240, RZ, RZ, R12 ;  /* 0x000000fffff07224 */ /* 0x000fe200078e000c */
[----:B------:R3:W-:Y:S01]  /*1a60*/  STL.64 [R1+0x2a8], R202 ;  /* 0x0002a8ca01007387 */ /* 0x0007e20000100a00 */
[----:B----4-:R-:W-:-:S02]  /*1a70*/  IMAD.MOV.U32 R208, RZ, RZ, R44 ;  /* 0x000000ffffd07224 */ /* 0x010fc400078e002c */
[----:B------:R-:W-:Y:S01]  /*1a80*/  IMAD.MOV.U32 R209, RZ, RZ, R43 ;  /* 0x000000ffffd17224 */ /* 0x000fe200078e002b */
[----:B------:R4:W-:Y:S01]  /*1a90*/  STL.64 [R1+0x2a0], R200 ;  /* 0x0002a0c801007387 */ /* 0x0009e20000100a00 */
[----:B-1----:R-:W-:Y:S02]  /*1aa0*/  IMAD.MOV.U32 R206, RZ, RZ, R46 ;  /* 0x000000ffffce7224 */ /* 0x002fe400078e002e */
[----:B------:R-:W-:Y:S01]  /*1ab0*/  IMAD.MOV.U32 R207, RZ, RZ, R45 ;  /* 0x000000ffffcf7224 */ /* 0x000fe200078e002d */
[----:B------:R1:W-:Y:S01]  /*1ac0*/  STL.64 [R1+0x298], R198 ;  /* 0x000298c601007387 */ /* 0x0003e20000100a00 */
[----:B--2---:R-:W-:Y:S01]  /*1ad0*/  IMAD.MOV.U32 R204, RZ, RZ, R48 ;  /* 0x000000ffffcc7224 */ /* 0x004fe200078e0030 */
[----:B------:R-:W-:Y:S01]  /*1ae0*/  MOV R205, R47 ;  /* 0x0000002f00cd7202 */ /* 0x000fe20000000f00 */
[----:B------:R-:W-:Y:S01]  /*1af0*/  IMAD.MOV.U32 R242, RZ, RZ, R10 ;  /* 0x000000fffff27224 */ /* 0x000fe200078e000a */
[----:B------:R2:W-:Y:S01]  /*1b00*/  STL.64 [R1+0x290], R196 ;  /* 0x000290c401007387 */ /* 0x0005e20000100a00 */
[----:B---3--:R-:W-:-:S02]  /*1b10*/  IMAD.MOV.U32 R202, RZ, RZ, R50 ;  /* 0x000000ffffca7224 */ /* 0x008fc400078e0032 */
[----:B------:R-:W-:Y:S01]  /*1b20*/  IMAD.MOV.U32 R203, RZ, RZ, R49 ;  /* 0x000000ffffcb7224 */ /* 0x000fe200078e0031 */
[----:B------:R3:W-:Y:S01]  /*1b30*/  STL.64 [R1+0x288], R194 ;  /* 0x000288c201007387 */ /* 0x0007e20000100a00 */
[----:B----4-:R-:W-:Y:S02]  /*1b40*/  IMAD.MOV.U32 R200, RZ, RZ, R52 ;  /* 0x000000ffffc87224 */ /* 0x010fe400078e0034 */
[----:B------:R-:W-:Y:S01]  /*1b50*/  IMAD.MOV.U32 R201, RZ, RZ, R51 ;  /* 0x000000ffffc97224 */ /* 0x000fe200078e0033 */
[----:B------:R4:W-:Y:S01]  /*1b60*/  STL.64 [R1+0x280], R192 ;  /* 0x000280c001007387 */ /* 0x0009e20000100a00 */
[----:B-1----:R-:W-:Y:S01]  /*1b70*/  IMAD.MOV.U32 R198, RZ, RZ, R54 ;  /* 0x000000ffffc67224 */ /* 0x002fe200078e0036 */
[----:B------:R-:W-:Y:S01]  /*1b80*/  MOV R199, R53 ;  /* 0x0000003500c77202 */ /* 0x000fe20000000f00 */
[----:B------:R-:W-:Y:S01]  /*1b90*/  IMAD.MOV.U32 R243, RZ, RZ, R9 ;  /* 0x000000fffff37224 */ /* 0x000fe200078e0009 */
[----:B------:R1:W-:Y:S01]  /*1ba0*/  STL.64 [R1+0x278], R190 ;  /* 0x000278be01007387 */ /* 0x0003e20000100a00 */
[----:B--2---:R-:W-:-:S02]  /*1bb0*/  IMAD.MOV.U32 R196, RZ, RZ, R56 ;  /* 0x000000ffffc47224 */ /* 0x004fc400078e0038 */
[----:B------:R-:W-:Y:S01]  /*1bc0*/  IMAD.MOV.U32 R197, RZ, RZ, R55 ;  /* 0x000000ffffc57224 */ /* 0x000fe200078e0037 */
[----:B------:R2:W-:Y:S01]  /*1bd0*/  STL.64 [R1+0x270], R188 ;  /* 0x000270bc01007387 */ /* 0x0005e20000100a00 */
[----:B---3--:R-:W-:Y:S02]  /*1be0*/  IMAD.MOV.U32 R194, RZ, RZ, R58 ;  /* 0x000000ffffc27224 */ /* 0x008fe400078e003a */
[----:B------:R-:W-:Y:S01]  /*1bf0*/  IMAD.MOV.U32 R195, RZ, RZ, R57 ;  /* 0x000000ffffc37224 */ /* 0x000fe200078e0039 */
[----:B----4-:R-:W-:Y:S01]  /*1c00*/  MOV R193, R59 ;  /* 0x0000003b00c17202 */ /* 0x010fe20000000f00 */
[----:B------:R-:W-:Y:S02]  /*1c10*/  IMAD.MOV.U32 R192, RZ, RZ, R60 ;  /* 0x000000ffffc07224 */ /* 0x000fe400078e003c */
[----:B------:R-:W-:Y:S02]  /*1c20*/  IMAD.MOV.U32 R244, RZ, RZ, R8 ;  /* 0x000000fffff47224 */ /* 0x000fe400078e0008 */
[----:B-1----:R-:W-:-:S02]  /*1c30*/  IMAD.MOV.U32 R190, RZ, RZ, R62 ;  /* 0x000000ffffbe7224 */ /* 0x002fc400078e003e */
[----:B------:R-:W-:Y:S02]  /*1c40*/  IMAD.MOV.U32 R191, RZ, RZ, R61 ;  /* 0x000000ffffbf7224 */ /* 0x000fe400078e003d */
[----:B--2---:R-:W-:Y:S02]  /*1c50*/  IMAD.MOV.U32 R188, RZ, RZ, R64 ;  /* 0x000000ffffbc7224 */ /* 0x004fe400078e0040 */
[----:B------:R-:W-:Y:S02]  /*1c60*/  IMAD.MOV.U32 R189, RZ, RZ, R63 ;  /* 0x000000ffffbd7224 */ /* 0x000fe400078e003f */
[----:B------:R-:W-:Y:S02]  /*1c70*/  IMAD.MOV.U32 R245, RZ, RZ, R7 ;  /* 0x000000fffff57224 */ /* 0x000fe400078e0007 */
[----:B------:R-:W-:Y:S02]  /*1c80*/  IMAD.MOV.U32 R246, RZ, RZ, R6 ;  /* 0x000000fffff67224 */ /* 0x000fe400078e0006 */
[----:B------:R-:W-:-:S02]  /*1c90*/  IMAD.MOV.U32 R248, RZ, RZ, R4 ;  /* 0x000000fffff87224 */ /* 0x000fc400078e0004 */
[----:B------:R-:W-:Y:S02]  /*1ca0*/  IMAD.MOV.U32 R249, RZ, RZ, R3 ;  /* 0x000000fffff97224 */ /* 0x000fe400078e0003 */
[----:B------:R-:W-:Y:S02]  /*1cb0*/  IMAD.MOV.U32 R250, RZ, RZ, R2 ;  /* 0x000000fffffa7224 */ /* 0x000fe400078e0002 */
[----:B------:R-:W-:Y:S01]  /*1cc0*/  IMAD.MOV.U32 R251, RZ, RZ, R0 ;  /* 0x000000fffffb7224 */ /* 0x000fe200078e0000 */
[----:B------:R-:W-:Y:S02]  /*1cd0*/  WARPGROUP.DEPBAR.LE gsb0, 0x0 ;  /* 0x00008000000079c5 */ /* 0x000fe40000010000 */
[----:B------:R-:W-:-:S06]  /*1ce0*/  WARPGROUP.ARRIVE ;  /* 0x00000000000079c5 */ /* 0x000fcc0000000000 */
[----:B------:R-:W-:Y:S01]  /*1cf0*/  HGMMA.64x128x16.F32.BF16 R24, gdesc[UR12], RZ, !UPT, gsb0 ;  /* 0x01e000000c1879f0 */ /* 0x000fe2000c0018ff */
[----:B------:R-:W-:Y:S02]  /*1d00*/  UIADD3 UR12, UR4, 0x2, URZ ;  /* 0x00000002040c7890 */ /* 0x000fe4000fffe03f */
[----:B------:R-:W-:Y:S01]  /*1d10*/  UIADD3 UR14, UR8, 0x2, URZ ;  /* 0x00000002080e7890 */ /* 0x000fe2000fffe03f */
[----:B------:R-:W-:Y:S01]  /*1d20*/  UMOV UR13, 0x40000040 ;  /* 0x40000040000d7882 */ /* 0x000fe20000000000 */
[----:B------:R-:W-:Y:S01]  /*1d30*/  UMOV UR15, 0x40000040 ;  /* 0x40000040000f7882 */ /* 0x000fe20000000000 */
[----:B------:R-:W-:Y:S02]  /*1d40*/  WARPGROUP.DEPBAR.LE gsb0, 0x0 ;  /* 0x00008000000079c5 */ /* 0x000fe40000010000 */
[----:B------:R-:W-:-:S06]  /*1d50*/  WARPGROUP.ARRIVE ;  /* 0x00000000000079c5 */ /* 0x000fcc0000000000 */
[----:B------:R-:W-:Y:S03]  /*1d60*/  HGMMA.64x128x16.F32.BF16 R188, gdesc[UR12], R188, gsb0 ;  /* 0x01e000000cbc79f0 */ /* 0x000fe600080018bc */
[----:B------:R-:W-:Y:S02]  /*1d70*/  WARPGROUP.DEPBAR.LE gsb0, 0x0 ;  /* 0x00008000000079c5 */ /* 0x000fe40000010000 */
[----:B------:R-:W-:Y:S04]  /*1d80*/  STL.64 [R1], R188 ;  /* 0x000000bc01007387 */ /* 0x000fe80000100a00 */
[----:B------:R-:W-:Y:S04]  /*1d90*/  STL.64 [R1+0x8], R190 ;  /* 0x000008be01007387 */ /* 0x000fe80000100a00 */
        /* <DEDUP_REMOVED lines=11> */
[----:B------:R1:W-:Y:S04]  /*1e50*/  STL.64 [R1+0x68], R214 ;  /* 0x000068d601007387 */ /* 0x0003e80000100a00 */
        /* <DEDUP_REMOVED lines=18> */
[----:B-1----:R-:W2:Y:S04]  /*1f80*/  LDL.LU.64 R214, [R1+0x2d8] ;  /* 0x0002d80001d67983 */ /* 0x002ea80000300a00 */
[----:B------:R-:W2:Y:S04]  /*1f90*/  LDL.LU.64 R212, [R1+0x2d0] ;  /* 0x0002d00001d47983 */ /* 0x000ea80000300a00 */
        /* <DEDUP_REMOVED lines=11> */
[----:B------:R-:W2:Y:S01]  /*2050*/  LDL.LU.64 R188, [R1+0x270] ;  /* 0x0002700001bc7983 */ /* 0x000ea20000300a00 */
[----:B------:R-:W-:Y:S01]  /*2060*/  UIADD3 UR12, UR4, 0x202, URZ ;  /* 0x00000202040c7890 */ /* 0x000fe2000fffe03f */
[----:B------:R-:W-:Y:S01]  /*2070*/  UMOV UR13, 0x40000040 ;  /* 0x40000040000d7882 */ /* 0x000fe20000000000 */
[----:B--2---:R-:W-:-:S07]  /*2080*/  WARPGROUP.ARRIVE ;  /* 0x00000000000079c5 */ /* 0x004fce0000000000 */
[----:B------:R-:W-:Y:S01]  /*2090*/  HGMMA.64x128x16.F32.BF16 R152, gdesc[UR12], R152, gsb0 ;  /* 0x01e000000c9879f0 */ /* 0x000fe20008001898 */
[----:B------:R-:W-:Y:S02]  /*20a0*/  UIADD3 UR12, UR4, 0x402, URZ ;  /* 0x00000402040c7890 */ /* 0x000fe4000fffe03f */
[----:B------:R-:W-:Y:S02]  /*20b0*/  WARPGROUP.DEPBAR.LE gsb0, 0x0 ;  /* 0x00008000000079c5 */ /* 0x000fe40000010000 */
        /* <DEDUP_REMOVED lines=32> */
[----:B-1----:R-:W2:Y:S04]  /*22c0*/  LDL.LU.64 R152, [R1] ;  /* 0x0000000001987983 */ /* 0x002ea80000300a00 */
        /* <DEDUP_REMOVED lines=31> */
[----:B------:R-:W-:Y:S01]  /*24c0*/  WARPGROUP.ARRIVE ;  /* 0x00000000000079c5 */ /* 0x000fe20000000000 */
[----:B------:R-:W-:-:S05]  /*24d0*/  UMOV UR13, 0x40000040 ;  /* 0x40000040000d7882 */ /* 0x000fca0000000000 */
[----:B------:R-:W-:Y:S01]  /*24e0*/  HGMMA.64x128x16.F32.BF16 R88, gdesc[UR12], R88, gsb0 ;  /* 0x01e000000c5879f0 */ /* 0x000fe20008001858 */
[----:B------:R-:W-:Y:S01]  /*24f0*/  UIADD3 UR12, UR4, 0x602, URZ ;  /* 0x00000602040c7890 */ /* 0x000fe2000fffe03f */
[----:B------:R-:W-:Y:S01]  /*2500*/  UMOV UR13, 0x40000040 ;  /* 0x40000040000d7882 */ /* 0x000fe20000000000 */
[----:B------:R-:W-:Y:S02]  /*2510*/  WARPGROUP.DEPBAR.LE gsb0, 0x0 ;  /* 0x00008000000079c5 */ /* 0x000fe40000010000 */
[----:B------:R-:W-:-:S07]  /*2520*/  WARPGROUP.ARRIVE ;  /* 0x00000000000079c5 */ /* 0x000fce0000000000 */
[----:B------:R-:W-:Y:S01]  /*2530*/  HGMMA.64x128x16.F32.BF16 R24, gdesc[UR12], R24, gsb0 ;  /* 0x01e000000c1879f0 */ /* 0x000fe20008001818 */
[----:B------:R-:W-:Y:S02]  /*2540*/  UIADD3 UR12, UR4, 0x4, URZ ;  /* 0x00000004040c7890 */ /* 0x000fe4000fffe03f */
[----:B------:R-:W-:Y:S01]  /*2550*/  UIADD3 UR14, UR8, 0x4, URZ ;  /* 0x00000004080e7890 */ /* 0x000fe2000fffe03f */
[----:B------:R-:W-:Y:S01]  /*2560*/  UMOV UR13, 0x40000040 ;  /* 0x40000040000d7882 */ /* 0x000fe20000000000 */
[----:B------:R-:W-:Y:S01]  /*2570*/  UMOV UR15, 0x40000040 ;  /* 0x40000040000f7882 */ /* 0x000fe20000000000 */
[----:B------:R-:W-:Y:S02]  /*2580*/  WARPGROUP.DEPBAR.LE gsb0, 0x0 ;  /* 0x00008000000079c5 */ /* 0x000fe40000010000 */
[----:B--2---:R-:W-:-:S06]  /*2590*/  WARPGROUP.ARRIVE ;  /* 0x00000000000079c5 */ /* 0x004fcc0000000000 */
[----:B------:R-:W-:Y:S03]  /*25a0*/  HGMMA.64x128x16.F32.BF16 R152, gdesc[UR12], R152, gsb0 ;  /* 0x01e000000c9879f0 */ /* 0x000fe60008001898 */
[----:B------:R-:W-:Y:S02]  /*25b0*/  WARPGROUP.DEPBAR.LE gsb0, 0x0 ;  /* 0x00008000000079c5 */ /* 0x000fe40000010000 */
[----:B------:R-:W-:Y:S01]  /*25c0*/  STL.64 [R1], R152 ;  /* 0x0000009801007387 */ /* 0x000fe20000100a00 */
[----:B------:R-:W-:Y:S01]  /*25d0*/  IMAD.MOV.U32 R2, RZ, RZ, R214 ;  /* 0x000000ffff027224 */ /* 0x000fe200078e00d6 */
[----:B------:R-:W-:Y:S01]  /*25e0*/  MOV R5, R211 ;  /* 0x000000d300057202 */ /* 0x000fe20000000f00 */
[----:B------:R-:W-:Y:S01]  /*25f0*/  IMAD.MOV.U32 R0, RZ, RZ, R215 ;  /* 0x000000ffff007224 */ /* 0x000fe200078e00d7 */
[----:B------:R1:W-:Y:S01]  /*2600*/  STL.64 [R1+0x8], R154 ;  /* 0x0000089a01007387 */ /* 0x0003e20000100a00 */
[----:B------:R-:W-:Y:S01]  /*2610*/  IMAD.MOV.U32 R4, RZ, RZ, R212 ;  /* 0x000000ffff047224 */ /* 0x000fe200078e00d4 */
[----:B------:R-:W-:Y:S01]  /*2620*/  MOV R11, R205 ;  /* 0x000000cd000b7202 */ /* 0x000fe20000000f00 */
[----:B------:R-:W-:Y:S01]  /*2630*/  IMAD.MOV.U32 R3, RZ, RZ, R213 ;  /* 0x000000ffff037224 */ /* 0x000fe200078e00d5 */
[----:B------:R-:W2:Y:S01]  /*2640*/  LDL.LU.64 R214, [R1+0x268] ;  /* 0x0002680001d67983 */ /* 0x000ea20000300a00 */
        /* <DEDUP_REMOVED lines=32> */
[----:B------:R-:W-:-:S02]  /*2850*/  IMAD.MOV.U32 R226, RZ, RZ, R190 ;  /* 0x000000ffffe27224 */ /* 0x000fc400078e00be */
[----:B------:R-:W-:Y:S01]  /*2860*/  IMAD.MOV.U32 R227, RZ, RZ, R191 ;  /* 0x000000ffffe37224 */ /* 0x000fe200078e00bf */
[----:B------:R-:W2:Y:S01]  /*2870*/  LDL.LU.64 R196, [R1+0x220] ;  /* 0x0002200001c47983 */ /* 0x000ea20000300a00 */
[----:B------:R-:W-:Y:S02]  /*2880*/  IMAD.MOV.U32 R224, RZ, RZ, R188 ;  /* 0x000000ffffe07224 */ /* 0x000fe400078e00bc */
[----:B------:R-:W-:Y:S01]  /*2890*/  IMAD.MOV.U32 R225, RZ, RZ, R189 ;  /* 0x000000ffffe17224 */ /* 0x000fe200078e00bd */
[----:B------:R-:W2:Y:S01]  /*28a0*/  LDL.LU.64 R194, [R1+0x218] ;  /* 0x0002180001c27983 */ /* 0x000ea20000300a00 */
[----:B------:R-:W-:Y:S02]  /*28b0*/  IMAD.MOV.U32 R222, RZ, RZ, R186 ;  /* 0x000000ffffde7224 */ /* 0x000fe400078e00ba */
        /* <DEDUP_REMOVED lines=37> */
[----:B------:R-:W2:Y:S04]  /*2b10*/  LDL.LU.64 R168, [R1+0x1b0] ;  /* 0x0001b00001a87983 */ /* 0x000ea80000300a00 */
[----:B------:R-:W2:Y:S04]  /*2b20*/  LDL.LU.64 R166, [R1+0x1a8] ;  /* 0x0001a80001a67983 */ /* 0x000ea80000300a00 */
[----:B------:R-:W2:Y:S04]  /*2b30*/  LDL.LU.64 R164, [R1+0x1a0] ;  /* 0x0001a00001a47983 */ /* 0x000ea80000300a00 */
[----:B------:R-:W2:Y:S04]  /*2b40*/  LDL.LU.64 R162, [R1+0x198] ;  /* 0x0001980001a27983 */ /* 0x000ea80000300a00 */
[----:B------:R-:W2:Y:S04]  /*2b50*/  LDL.LU.64 R160, [R1+0x190] ;  /* 0x0001900001a07983 */ /* 0x000ea80000300a00 */
[----:B------:R-:W2:Y:S04]  /*2b60*/  LDL.LU.64 R158, [R1+0x188] ;  /* 0x00018800019e7983 */ /* 0x000ea80000300a00 */
[----:B------:R-:W2:Y:S04]  /*2b70*/  LDL.LU.64 R156, [R1+0x180] ;  /* 0x00018000019c7983 */ /* 0x000ea80000300a00 */
[----:B-1----:R-:W2:Y:S04]  /*2b80*/  LDL.LU.64 R154, [R1+0x178] ;  /* 0x00017800019a7983 */ /* 0x002ea80000300a00 */
[----:B------:R-:W2:Y:S01]  /*2b90*/  LDL.LU.64 R152, [R1+0x170] ;  /* 0x0001700001987983 */ /* 0x000ea20000300a00 */
[----:B------:R-:W-:Y:S01]  /*2ba0*/  UIADD3 UR12, UR4, 0x204, URZ ;  /* 0x00000204040c7890 */ /* 0x000fe2000fffe03f */
[----:B------:R-:W-:Y:S01]  /*2bb0*/  UMOV UR13, 0x40000040 ;  /* 0x40000040000d7882 */ /* 0x000fe20000000000 */
[----:B--2---:R-:W-:-:S07]  /*2bc0*/  WARPGROUP.ARRIVE ;  /* 0x00000000000079c5 */ /* 0x004fce0000000000 */
[----:B------:R-:W-:Y:S01]  /*2bd0*/  HGMMA.64x128x16.F32.BF16 R152, gdesc[UR12], R152, gsb0 ;  /* 0x01e000000c9879f0 */ /* 0x000fe20008001898 */
[----:B------:R-:W-:Y:S01]  /*2be0*/  UIADD3 UR12, UR4, 0x404, URZ ;  /* 0x00000404040c7890 */ /* 0x000fe2000fffe03f */
[----:B------:R-:W-:Y:S01]  /*2bf0*/  UMOV UR13, 0x40000040 ;  /* 0x40000040000d7882 */ /* 0x000fe20000000000 */
        /* <DEDUP_REMOVED lines=15> */
[----:B-1----:R-:W2:Y:S04]  /*2cf0*/  LDL.LU R188, [R1] ;  /* 0x0000000001bc7983 */ /* 0x002ea80000300800 */
[----:B------:R-:W2:Y:S04]  /*2d00*/  LDL.LU R189, [R1+0x4] ;  /* 0x0000040001bd7983 */ /* 0x000ea80000300800 */
[----:B------:R-:W2:Y:S04]  /*2d10*/  LDL.LU R190, [R1+0x8] ;  /* 0x0000080001be7983 */ /* 0x000ea80000300800 */
[----:B------:R-:W2:Y:S01]  /*2d20*/  LDL.LU R191, [R1+0xc] ;  /* 0x00000c0001bf7983 */ /* 0x000ea20000300800 */
[----:B------:R-:W-:-:S06]  /*2d30*/  WARPGROUP.ARRIVE ;  /* 0x00000000000079c5 */ /* 0x000fcc0000000000 */
[----:B------:R-:W-:Y:S01]  /*2d40*/  HGMMA.64x128x16.F32.BF16 R88, gdesc[UR12], R88, gsb0 ;  /* 0x01e000000c5879f0 */ /* 0x000fe20008001858 */
[----:B------:R-:W-:Y:S01]  /*2d50*/  UIADD3 UR12, UR4, 0x604, URZ ;  /* 0x00000604040c7890 */ /* 0x000fe2000fffe03f */
[----:B------:R-:W-:Y:S01]  /*2d60*/  UMOV UR13, 0x40000040 ;  /* 0x40000040000d7882 */ /* 0x000fe20000000000 */
        /* <DEDUP_REMOVED lines=12> */
[----:B------:R-:W-:Y:S01]  /*2e30*/  IMAD.MOV.U32 R202, RZ, RZ, R242 ;  /* 0x000000ffffca7224 */ /* 0x000fe200078e00f2 */
[----:B------:R-:W-:Y:S01]  /*2e40*/  MOV R242, R10 ;  /* 0x0000000a00f27202 */ /* 0x000fe20000000f00 */
[----:B------:R-:W-:Y:S02]  /*2e50*/  IMAD.MOV.U32 R203, RZ, RZ, R241 ;  /* 0x000000ffffcb7224 */ /* 0x000fe400078e00f1 */
[----:B------:R-:W-:Y:S02]  /*2e60*/  IMAD.MOV.U32 R204, RZ, RZ, R240 ;  /* 0x000000ffffcc7224 */ /* 0x000fe400078e00f0 */
[----:B------:R-:W-:Y:S01]  /*2e70*/  IMAD.MOV.U32 R206, RZ, RZ, R238 ;  /* 0x000000ffffce7224 */ /* 0x000fe200078e00ee */
[----:B------:R-:W-:-:S02]  /*2e80*/  WARPGROUP.DEPBAR.LE gsb0, 0x0 ;  /* 0x00008000000079c5 */ /* 0x000fc40000010000 */
[----:B------:R-:W-:-:S06]  /*2e90*/  WARPGROUP.ARRIVE ;  /* 0x00000000000079c5 */ /* 0x000fcc0000000000 */
[----:B------:R-:W-:Y:S01]  /*2ea0*/  HGMMA.64x128x16.F32.BF16 R24, gdesc[UR12], R24, gsb0 ;  /* 0x01e000000c1879f0 */ /* 0x000fe20008001818 */
        /* <DEDUP_REMOVED lines=29> */
[----:B------:R-:W-:Y:S01]  /*3080*/  IMAD.MOV.U32 R251, RZ, RZ, R0 ;  /* 0x000000fffffb7224 */ /* 0x000fe200078e0000 */
[----:B------:R-:W-:Y:S02]  /*3090*/  UIADD3 UR12, UR4, 0x6, URZ ;  /* 0x00000006040c7890 */ /* 0x000fe4000fffe03f */
[----:B------:R-:W-:Y:S01]  /*30a0*/  UIADD3 UR14, UR8, 0x6, URZ ;  /* 0x00000006080e7890 */ /* 0x000fe2000fffe03f */
[----:B------:R-:W-:Y:S01]  /*30b0*/  UMOV UR13, 0x40000040 ;  /* 0x40000040000d7882 */ /* 0x000fe20000000000 */
[----:B------:R-:W-:Y:S01]  /*30c0*/  UMOV UR15, 0x40000040 ;  /* 0x40000040000f7882 */ /* 0x000fe20000000000 */
[----:B------:R-:W-:-:S02]  /*30d0*/  WARPGROUP.DEPBAR.LE gsb0, 0x0 ;  /* 0x00008000000079c5 */ /* 0x000fc40000010000 */
[----:B--2---:R-:W-:-:S06]  /*30e0*/  WARPGROUP.ARRIVE ;  /* 0x00000000000079c5 */ /* 0x004fcc0000000000 */
        /* <DEDUP_REMOVED lines=34> */
[----:B-1----:R-:W3:Y:S04]  /*3310*/  LDL.LU.64 R214, [R1+0x168] ;  /* 0x0001680001d67983 */ /* 0x002ee80000300a00 */
[----:B------:R-:W3:Y:S04]  /*3320*/  LDL.LU.64 R212, [R1+0x160] ;  /* 0x0001600001d47983 */ /* 0x000ee80000300a00 */
        /* <DEDUP_REMOVED lines=11> */
[----:B------:R-:W3:Y:S01]  /*33e0*/  LDL.LU.64 R188, [R1+0x100] ;  /* 0x0001000001bc7983 */ /* 0x000ee20000300a00 */
[----:B------:R-:W-:Y:S01]  /*33f0*/  UIADD3 UR12, UR4, 0x206, URZ ;  /* 0x00000206040c7890 */ /* 0x000fe2000fffe03f */
[----:B------:R-:W-:Y:S01]  /*3400*/  UMOV UR13, 0x40000040 ;  /* 0x40000040000d7882 */ /* 0x000fe20000000000 */
[----:B---3--:R-:W-:-:S07]  /*3410*/  WARPGROUP.ARRIVE ;  /* 0x00000000000079c5 */ /* 0x008fce0000000000 */
[----:B------:R-:W-:Y:S01]  /*3420*/  HGMMA.64x128x16.F32.BF16 R152, gdesc[UR12], R152, gsb0 ;  /* 0x01e000000c9879f0 */ /* 0x000fe20008001898 */
[----:B------:R-:W-:Y:S01]  /*3430*/  UIADD3 UR12, UR4, 0x406, URZ ;  /* 0x00000406040c7890 */ /* 0x000fe2000fffe03f */
[----:B------:R-:W-:Y:S01]  /*3440*/  UMOV UR13, 0x40000040 ;  /* 0x40000040000d7882 */ /* 0x000fe20000000000 */
[----:B------:R-:W-:Y:S02]  /*3450*/  WARPGROUP.DEPBAR.LE gsb0, 0x0 ;  /* 0x00008000000079c5 */ /* 0x000fe40000010000 */
[----:B------:R-:W-:-:S07]  /*3460*/  WARPGROUP.ARRIVE ;  /* 0x00000000000079c5 */ /* 0x000fce0000000000 */
[----:B------:R-:W-:Y:S01]  /*3470*/  HGMMA.64x128x16.F32.BF16 R88, gdesc[UR12], R88, gsb0 ;  /* 0x01e000000c5879f0 */ /* 0x000fe20008001858 */
[----:B------:R-:W-:Y:S01]  /*3480*/  UIADD3 UR12, UR4, 0x606, URZ ;  /* 0x00000606040c7890 */ /* 0x000fe2000fffe03f */
[----:B------:R-:W-:Y:S02]  /*3490*/  UMOV UR13, 0x40000040 ;  /* 0x40000040000d7882 */ /* 0x000fe40000000000 */
[----:B------:R-:W-:Y:S01]  /*34a0*/  UMOV UR4, 0x1 ;  /* 0x0000000100047882 */ /* 0x000fe20000000000 */
[----:B------:R-:W-:Y:S02]  /*34b0*/  WARPGROUP.DEPBAR.LE gsb0, 0x0 ;  /* 0x00008000000079c5 */ /* 0x000fe40000010000 */
[----:B------:R-:W-:-:S06]  /*34c0*/  WARPGROUP.ARRIVE ;  /* 0x00000000000079c5 */ /* 0x000fcc0000000000 */
[----:B--2---:R-:W-:Y:S03]  /*34d0*/  HGMMA.64x128x16.F32.BF16 R24, gdesc[UR12], R24, gsb0 ;  /* 0x01e000000c1879f0 */ /* 0x004fe60008001818 */
[----:B------:R-:W-:Y:S02]  /*34e0*/  WARPGROUP.DEPBAR.LE gsb0, 0x0 ;  /* 0x00008000000079c5 */ /* 0x000fe40000010000 */
.L_x_10:
[----:B------:R-:W-:-:S04]  /*34f0*/  UISETP.LT.AND UP0, UPT, UR5, 0x1, UPT ;  /* 0x000000010500788c */ /* 0x000fc8000bf01270 */
[----:B------:R-:W-:-:S04]  /*3500*/  USEL UR7, UR5, 0x1, UP0 ;  /* 0x0000000105077887 */ /* 0x000fc80008000000 */
[----:B------:R-:W-:-:S04]  /*3510*/  UIADD3 UR7, UR5, -UR7, URZ ;  /* 0x8000000705077290 */ /* 0x000fc8000fffe03f */
[----:B------:R-:W-:-:S06]  /*3520*/  UISETP.GE.AND UP0, UPT, UR7, 0x1, UPT ;  /* 0x000000010700788c */ /* 0x000fcc000bf06270 */
[----:B------:R-:W-:-:S13]  /*3530*/  PLOP3.LUT P1, PT, PT, PT, UP0, 0x80, 0x0 ;  /* 0x000000000000781c */ /* 0x000fda0003f2f008 */
[----:B------:R-:W-:Y:S05]  /*3540*/  @!P1 BRA `(.L_x_13) ;  /* 0x0000002800a09947 */ /* 0x000fea0003800000 */
[----:B------:R-:W-:Y:S01]  /*3550*/  IMAD.MOV.U32 R3, RZ, RZ, RZ ;  /* 0x000000ffff037224 */ /* 0x000fe200078e00ff */
[----:B------:R-:W-:Y:S02]  /*3560*/  ULOP3.LUT UR23, UR6, 0x1, URZ, 0xfc, !UPT ;  /* 0x0000000106177892 */ /* 0x000fe4000f8efc3f */
[----:B------:R-:W-:Y:S01]  /*3570*/  UISETP.NE.U32.AND UP0, UPT, UR4, URZ, UPT ;  /* 0x0000003f0400728c */ /* 0x000fe2000bf05070 */
[----:B------:R-:W-:Y:S01]  /*3580*/  UMOV UR8, UR7 ;  /* 0x0000000700087c82 */ /* 0x000fe20008000000 */
[----:B------:R-:W-:-:S09]  /*3590*/  UMOV UR5, URZ ;  /* 0x0000003f00057c82 */ /* 0x000fd20008000000 */
.L_x_18:
[----:B------:R-:W-:-:S06]  /*35a0*/  UISETP.NE.AND UP1, UPT, UR23, 0x3, UPT ;  /* 0x000000031700788c */ /* 0x000fcc000bf25270 */
[----:B------:R-:W-:-:S13]  /*35b0*/  PLOP3.LUT P2, PT, PT, PT, UP1, 0x80, 0x0 ;  /* 0x000000000000781c */ /* 0x000fda0003f4f018 */
[----:B------:R-:W-:Y:S05]  /*35c0*/  @!P2 BRA `(.L_x_14) ;  /* 0x000000000004a947 */ /* 0x000fea0003800000 */
[----:B------:R-:W-:Y:S01]  /*35d0*/  BPT.TRAP 0x1 ;  /* 0x000000040000795c */ /* 0x000fe20000300000 */
.L_x_14:
[----:B------:R-:W1:Y:S01]  /*35e0*/  S2UR UR10, SR_CgaCtaId ;  /* 0x00000000000a79c3 */ /* 0x000e620000008800 */
[----:B------:R-:W-:Y:S01]  /*35f0*/  UMOV UR9, 0x400 ;  /* 0x0000040000097882 */ /* 0x000fe20000000000 */
[----:B------:R-:W-:Y:S01]  /*3600*/  SHF.L.U32 R2, R3, 0x1f, RZ ;  /* 0x0000001f03027819 */ /* 0x000fe200000006ff */
[----:B-1----:R-:W-:-:S04]  /*3610*/  ULEA UR9, UR10, UR9, 0x18 ;  /* 0x000000090a097291 */ /* 0x002fc8000f8ec03f */
[----:B------:R-:W-:-:S12]  /*3620*/  ULEA UR10, UR4, UR9, 0x3 ;  /* 0x00000009040a7291 */ /* 0x000fd8000f8e183f */
.L_x_15:
[----:B-1----:R-:W-:-:S04]  /*3630*/  IMAD.U32 R0, RZ, RZ, UR10 ;  /* 0x0000000aff007e24 */ /* 0x002fc8000f8e00ff */
[----:B------:R1:W2:Y:S03]  /*3640*/  SYNCS.PHASECHK.TRANS64.TRYWAIT P1, [R0+URZ+0x30000], R2 ;  /* 0x03000002000075a7 */ /* 0x0002a6000802017f */
[----:B--2---:R-:W-:Y:S05]  /*3650*/  @!P1 NANOSLEEP.SYNCS 0x989680 ;  /* 0x009896800000995d */ /* 0x004fea0003900000 */
[----:B------:R-:W2:Y:S02]  /*3660*/  @!P1 SYNCS.PHASECHK.TRANS64 P1, [R0+URZ+0x30000], R2 ;  /* 0x03000002000095a7 */ /* 0x000ea4000802007f */
[----:B--2---:R-:W-:Y:S05]  /*3670*/  @!P1 BRA `(.L_x_15) ;  /* 0xfffffffc00ec9947 */ /* 0x004fea000383ffff */
        /* <DEDUP_REMOVED lines=32> */
[----:B--2---:R-:W2:Y:S04]  /*3880*/  LDL.LU.64 R24, [R1] ;  /* 0x0000000001187983 */ /* 0x004ea80000300a00 */
        /* <DEDUP_REMOVED lines=31> */
[----:B------:R-:W-:-:S02]  /*3a80*/  UIADD3 UR12, UR9, 0x20000, URZ ;  /* 0x00020000090c7890 */ /* 0x000fc4000fffe03f */
[----:B------:R-:W-:Y:S01]  /*3a90*/  USHF.R.U32.HI UR10, URZ, 0x4, UR9 ;  /* 0x000000043f0a7899 */ /* 0x000fe20008011609 */
[----:B------:R3:W-:Y:S01]  /*3aa0*/  STL [R1+0x170], R3 ;  /* 0x0001700301007387 */ /* 0x0007e20000100800 */
[----:B------:R-:W-:Y:S02]  /*3ab0*/  USHF.R.U32.HI UR12, URZ, 0x4, UR12 ;  /* 0x000000043f0c7899 */ /* 0x000fe4000801160c */
[----:B------:R-:W-:Y:S02]  /*3ac0*/  ULOP3.LUT UR10, UR10, 0x3fff, URZ, 0xc0, !UPT ;  /* 0x00003fff0a0a7892 */ /* 0x000fe4000f8ec03f */
[----:B------:R-:W-:Y:S02]  /*3ad0*/  ULOP3.LUT UR12, UR12, 0x3fff, URZ, 0xc0, !UPT ;  /* 0x00003fff0c0c7892 */ /* 0x000fe4000f8ec03f */
[----:B------:R-:W-:Y:S02]  /*3ae0*/  ULOP3.LUT UR10, UR10, 0x10000, URZ, 0xfc, !UPT ;  /* 0x000100000a0a7892 */ /* 0x000fe4000f8efc3f */
[----:B------:R-:W-:-:S02]  /*3af0*/  ULOP3.LUT UR12, UR12, 0x10000, URZ, 0xfc, !UPT ;  /* 0x000100000c0c7892 */ /* 0x000fc4000f8efc3f */
[----:B------:R-:W-:Y:S02]  /*3b00*/  ULEA UR10, UR4, UR10, 0xb ;  /* 0x0000000a040a7291 */ /* 0x000fe4000f8e583f */
[----:B------:R-:W-:Y:S01]  /*3b10*/  ULEA UR12, UR4, UR12, 0xa ;  /* 0x0000000c040c7291 */ /* 0x000fe2000f8e503f */
[----:B------:R-:W-:Y:S01]  /*3b20*/  UMOV UR17, 0x40000040 ;  /* 0x4000004000117882 */ /* 0x000fe20000000000 */
[----:B------:R-:W-:-:S03]  /*3b30*/  UMOV UR19, 0x40000040 ;  /* 0x4000004000137882 */ /* 0x000fc60000000000 */
[----:B------:R-:W-:Y:S02]  /*3b40*/  UMOV UR16, UR10 ;  /* 0x0000000a00107c82 */ /* 0x000fe40008000000 */
[----:B------:R-:W-:Y:S01]  /*3b50*/  UMOV UR18, UR12 ;  /* 0x0000000c00127c82 */ /* 0x000fe20008000000 */
[----:B--2---:R-:W-:-:S06]  /*3b60*/  WARPGROUP.ARRIVE ;  /* 0x00000000000079c5 */ /* 0x004fcc0000000000 */
[----:B------:R-:W-:Y:S01]  /*3b70*/  HGMMA.64x128x16.F32.BF16 R24, gdesc[UR16], R24, UP0, gsb0 ;  /* 0x01e00000101879f0 */ /* 0x000fe2000b801818 */
[----:B------:R-:W-:Y:S01]  /*3b80*/  UIADD3 UR16, UR10, 0x200, URZ ;  /* 0x000002000a107890 */ /* 0x000fe2000fffe03f */
[----:B------:R-:W-:Y:S01]  /*3b90*/  UMOV UR17, 0x40000040 ;  /* 0x4000004000117882 */ /* 0x000fe20000000000 */
[----:B------:R-:W-:Y:S02]  /*3ba0*/  WARPGROUP.DEPBAR.LE gsb0, 0x0 ;  /* 0x00008000000079c5 */ /* 0x000fe40000010000 */
[----:B------:R-:W-:Y:S01]  /*3bb0*/  STL.64 [R1], R24 ;  /* 0x0000001801007387 */ /* 0x000fe20000100a00 */
[----:B-1----:R-:W-:Y:S01]  /*3bc0*/  IMAD.MOV.U32 R2, RZ, RZ, R86 ;  /* 0x000000ffff027224 */ /* 0x002fe200078e0056 */
[----:B------:R-:W-:Y:S01]  /*3bd0*/  MOV R6, R82 ;  /* 0x0000005200067202 */ /* 0x000fe20000000f00 */
[----:B------:R-:W-:Y:S01]  /*3be0*/  IMAD.MOV.U32 R0, RZ, RZ, R87 ;  /* 0x000000ffff007224 */ /* 0x000fe200078e0057 */
[----:B------:R1:W-:Y:S01]  /*3bf0*/  STL.64 [R1+0x8], R26 ;  /* 0x0000081a01007387 */ /* 0x0003e20000100a00 */
[----:B------:R-:W-:Y:S01]  /*3c00*/  IMAD.MOV.U32 R4, RZ, RZ, R84 ;  /* 0x000000ffff047224 */ /* 0x000fe200078e0054 */
[----:B------:R-:W-:Y:S01]  /*3c10*/  MOV R12, R76 ;  /* 0x0000004c000c7202 */ /* 0x000fe20000000f00 */
[----:B---3--:R-:W-:Y:S01]  /*3c20*/  IMAD.MOV.U32 R3, RZ, RZ, R85 ;  /* 0x000000ffff037224 */ /* 0x008fe200078e0055 */
        /* <DEDUP_REMOVED lines=14> */
[----:B------:R-:W-:Y:S01]  /*3d10*/  WARPGROUP.ARRIVE ;  /* 0x00000000000079c5 */ /* 0x000fe20000000000 */
        /* <DEDUP_REMOVED lines=11> */
[----:B------:R-:W-:Y:S01]  /*3dd0*/  HGMMA.64x128x16.F32.BF16 R152, gdesc[UR16], R152, UP0, gsb0 ;  /* 0x01e00000109879f0 */ /* 0x000fe2000b801898 */
        /* <DEDUP_REMOVED lines=61> */
[----:B------:R-:W-:-:S03]  /*41b0*/  WARPGROUP.DEPBAR.LE gsb0, 0x0 ;  /* 0x00008000000079c5 */ /* 0x000fc60000010000 */
        /* <DEDUP_REMOVED lines=14> */
[----:B-1----:R-:W3:Y:S04]  /*42a0*/  LDL.LU R188, [R1] ;  /* 0x0000000001bc7983 */ /* 0x002ee80000300800 */
[----:B------:R-:W3:Y:S04]  /*42b0*/  LDL.LU R189, [R1+0x4] ;  /* 0x0000040001bd7983 */ /* 0x000ee80000300800 */
[----:B------:R-:W3:Y:S04]  /*42c0*/  LDL.LU R190, [R1+0x8] ;  /* 0x0000080001be7983 */ /* 0x000ee80000300800 */
[----:B------:R-:W3:Y:S01]  /*42d0*/  LDL.LU R191, [R1+0xc] ;  /* 0x00000c0001bf7983 */ /* 0x000ee20000300800 */
[----:B------:R-:W-:Y:S01]  /*42e0*/  UIADD3 UR16, UR10, 0x400, URZ ;  /* 0x000004000a107890 */ /* 0x000fe2000fffe03f */
[----:B------:R-:W-:Y:S01]  /*42f0*/  WARPGROUP.ARRIVE ;  /* 0x00000000000079c5 */ /* 0x000fe20000000000 */
[----:B------:R-:W-:-:S07]  /*4300*/  UMOV UR17, 0x40000040 ;  /* 0x4000004000117882 */ /* 0x000fce0000000000 */
[----:B------:R-:W-:Y:S01]  /*4310*/  HGMMA.64x128x16.F32.BF16 R88, gdesc[UR16], R88, UP0, gsb0 ;  /* 0x01e00000105879f0 */ /* 0x000fe2000b801858 */
[----:B------:R-:W-:Y:S01]  /*4320*/  UIADD3 UR16, UR10, 0x600, URZ ;  /* 0x000006000a107890 */ /* 0x000fe2000fffe03f */
        /* <DEDUP_REMOVED lines=17> */
[----:B------:R-:W-:Y:S01]  /*4440*/  IMAD.MOV.U32 R205, RZ, RZ, R239 ;  /* 0x000000ffffcd7224 */ /* 0x000fe200078e00ef */
[----:B------:R-:W-:Y:S02]  /*4450*/  WARPGROUP.DEPBAR.LE gsb0, 0x0 ;  /* 0x00008000000079c5 */ /* 0x000fe40000010000 */
[----:B--2---:R-:W-:-:S06]  /*4460*/  WARPGROUP.ARRIVE ;  /* 0x00000000000079c5 */ /* 0x004fcc0000000000 */
[----:B------:R-:W-:Y:S01]  /*4470*/  HGMMA.64x128x16.F32.BF16 R24, gdesc[UR16], R24, UP0, gsb0 ;  /* 0x01e00000101879f0 */ /* 0x000fe2000b801818 */
        /* <DEDUP_REMOVED lines=35> */
[----:B---3--:R-:W-:-:S06]  /*46b0*/  WARPGROUP.ARRIVE ;  /* 0x00000000000079c5 */ /* 0x008fcc0000000000 */
        /* <DEDUP_REMOVED lines=143> */
[----:B------:R-:W-:-:S02]  /*4fb0*/  IMAD.MOV.U32 R9, RZ, RZ, R208 ;  /* 0x000000ffff097224 */ /* 0x000fc400078e00d0 */
[----:B------:R-:W-:Y:S01]  /*4fc0*/  IMAD.MOV.U32 R8, RZ, RZ, R209 ;  /* 0x000000ffff087224 */ /* 0x000fe200078e00d1 */
[----:B------:R-:W2:Y:S01]  /*4fd0*/  LDL.LU.64 R212, [R1+0x268] ;  /* 0x0002680001d47983 */ /* 0x000ea20000300a00 */
[----:B------:R-:W-:Y:S01]  /*4fe0*/  IMAD.MOV.U32 R11, RZ, RZ, R206 ;  /* 0x000000ffff0b7224 */ /* 0x000fe200078e00ce */
[----:B------:R-:W-:Y:S01]  /*4ff0*/  MOV R12, R205 ;  /* 0x000000cd000c7202 */ /* 0x000fe20000000f00 */
[----:B------:R-:W-:Y:S01]  /*5000*/  IMAD.MOV.U32 R10, RZ, RZ, R207 ;  /* 0x000000ffff0a7224 */ /* 0x000fe200078e00cf */
[----:B------:R-:W2:Y:S01]  /*5010*/  LDL.LU.64 R210, [R1+0x260] ;  /* 0x0002600001d27983 */ /* 0x000ea20000300a00 */
[----:B------:R-:W-:-:S03]  /*5020*/  IMAD.MOV.U32 R13, RZ, RZ, R204 ;  /* 0x000000ffff0d7224 */ /* 0x000fc600078e00cc */
[----:B------:R-:W2:Y:S01]  /*5030*/  LDL.LU.64 R208, [R1+0x258] ;  /* 0x0002580001d07983 */ /* 0x000ea20000300a00 */
[----:B------:R-:W-:Y:S02]  /*5040*/  IMAD.MOV.U32 R15, RZ, RZ, R202 ;  /* 0x000000ffff0f7224 */ /* 0x000fe400078e00ca */
        /* <DEDUP_REMOVED lines=121> */
[----:B------:R-:W-:Y:S01]  /*57e0*/  IMAD.MOV.U32 R207, RZ, RZ, R238 ;  /* 0x000000ffffcf7224 */ /* 0x000fe200078e00ee */
[----:B------:R-:W-:Y:S02]  /*57f0*/  WARPGROUP.DEPBAR.LE gsb0, 0x0 ;  /* 0x00008000000079c5 */ /* 0x000fe40000010000 */
[----:B------:R-:W-:-:S06]  /*5800*/  WARPGROUP.ARRIVE ;  /* 0x00000000000079c5 */ /* 0x000fcc0000000000 */
[----:B------:R-:W-:Y:S01]  /*5810*/  HGMMA.64x128x16.F32.BF16 R24, gdesc[UR16], R24, gsb0 ;  /* 0x01e00000101879f0 */ /* 0x000fe20008001818 */
[----:B------:R-:W-:Y:S02]  /*5820*/  IMAD.MOV.U32 R208, RZ, RZ, R237 ;  /* 0x000000ffffd07224 */ /* 0x000fe400078e00ed */
[----:B------:R-:W-:Y:S02]  /*5830*/  IMAD.MOV.U32 R209, RZ, RZ, R236 ;  /* 0x000000ffffd17224 */ /* 0x000fe400078e00ec */
[----:B------:R-:W-:Y:S01]  /*5840*/  IMAD.MOV.U32 R210, RZ, RZ, R235 ;  /* 0x000000ffffd27224 */ /* 0x000fe200078e00eb */
[----:B------:R-:W-:Y:S01]  /*5850*/  MOV R235, R18 ;  /* 0x0000001200eb7202 */ /* 0x000fe20000000f00 */
        /* <DEDUP_REMOVED lines=18> */
[----:B------:R-:W-:Y:S01]  /*5980*/  IMAD.MOV.U32 R251, RZ, RZ, R0 ;  /* 0x000000fffffb7224 */ /* 0x000fe200078e0000 */
[----:B------:R-:W-:Y:S01]  /*5990*/  UIADD3 UR14, UR10, 0x6, URZ ;  /* 0x000000060a0e7890 */ /* 0x000fe2000fffe03f */
[----:B------:R-:W-:Y:S01]  /*59a0*/  IMAD.MOV.U32 R231, RZ, RZ, R22 ;  /* 0x000000ffffe77224 */ /* 0x000fe200078e0016 */
[----:B------:R-:W-:Y:S01]  /*59b0*/  UIADD3 UR16, UR12, 0x6, URZ ;  /* 0x000000060c107890 */ /* 0x000fe2000fffe03f */
[----:B------:R-:W-:Y:S01]  /*59c0*/  IMAD.MOV.U32 R232, RZ, RZ, R21 ;  /* 0x000000ffffe87224 */ /* 0x000fe200078e0015 */
[----:B------:R-:W-:Y:S01]  /*59d0*/  UMOV UR13, 0x40000040 ;  /* 0x40000040000d7882 */ /* 0x000fe20000000000 */
[----:B------:R-:W-:Y:S01]  /*59e0*/  IMAD.MOV.U32 R233, RZ, RZ, R20 ;  /* 0x000000ffffe97224 */ /* 0x000fe200078e0014 */
[----:B------:R-:W-:Y:S01]  /*59f0*/  UMOV UR15, 0x40000040 ;  /* 0x40000040000f7882 */ /* 0x000fe20000000000 */
[----:B------:R-:W-:-:S02]  /*5a00*/  IMAD.MOV.U32 R236, RZ, RZ, R17 ;  /* 0x000000ffffec7224 */ /* 0x000fc400078e0011 */
[----:B------:R-:W-:Y:S01]  /*5a10*/  IMAD.MOV.U32 R237, RZ, RZ, R16 ;  /* 0x000000ffffed7224 */ /* 0x000fe200078e0010 */
[----:B------:R-:W-:Y:S01]  /*5a20*/  UMOV UR12, UR14 ;  /* 0x0000000e000c7c82 */ /* 0x000fe20008000000 */
[----:B------:R-:W-:Y:S01]  /*5a30*/  UMOV UR14, UR16 ;  /* 0x00000010000e7c82 */ /* 0x000fe20008000000 */
[----:B------:R1:W5:Y:S01]  /*5a40*/  LDL.LU R3, [R1+0x170] ;  /* 0x0001700001037983 */ /* 0x0003620000300800 */
[----:B------:R-:W-:Y:S02]  /*5a50*/  WARPGROUP.DEPBAR.LE gsb0, 0x0 ;  /* 0x00008000000079c5 */ /* 0x000fe40000010000 */
        /* <DEDUP_REMOVED lines=35> */
[----:B--2---:R-:W2:Y:S04]  /*5c90*/  LDL.LU.64 R214, [R1+0x168] ;  /* 0x0001680001d67983 */ /* 0x004ea80000300a00 */
        /* <DEDUP_REMOVED lines=20> */
[----:B------:R-:W-:-:S07]  /*5de0*/  WARPGROUP.ARRIVE ;  /* 0x00000000000079c5 */ /* 0x000fce0000000000 */
[----:B------:R-:W-:Y:S01]  /*5df0*/  HGMMA.64x128x16.F32.BF16 R88, gdesc[UR12], R88, gsb0 ;  /* 0x01e000000c5879f0 */ /* 0x000fe20008001858 */
[----:B------:R-:W-:Y:S01]  /*5e00*/  UIADD3 UR12, UR10, 0x606, URZ ;  /* 0x000006060a0c7890 */ /* 0x000fe2000fffe03f */
[----:B------:R-:W-:Y:S01]  /*5e10*/  UMOV UR13, 0x40000040 ;  /* 0x40000040000d7882 */ /* 0x000fe20000000000 */
[----:B------:R-:W-:Y:S02]  /*5e20*/  WARPGROUP.DEPBAR.LE gsb0, 0x0 ;  /* 0x00008000000079c5 */ /* 0x000fe40000010000 */
[----:B------:R-:W-:-:S07]  /*5e30*/  WARPGROUP.ARRIVE ;  /* 0x00000000000079c5 */ /* 0x000fce0000000000 */
[----:B------:R-:W-:Y:S03]  /*5e40*/  HGMMA.64x128x16.F32.BF16 R24, gdesc[UR12], R24, gsb0 ;  /* 0x01e000000c1879f0 */ /* 0x000fe60008001818 */
[----:B------:R-:W-:Y:S02]  /*5e50*/  WARPGROUP.DEPBAR.LE gsb0, 0x0 ;  /* 0x00008000000079c5 */ /* 0x000fe40000010000 */
[----:B-1----:R-:W-:Y:S05]  /*5e60*/  @!P2 BRA `(.L_x_16) ;  /* 0x000000000004a947 */ /* 0x002fea0003800000 */
[----:B------:R-:W-:Y:S01]  /*5e70*/  BPT.TRAP 0x1 ;  /* 0x000000040000795c */ /* 0x000fe20000300000 */
.L_x_16:
[----:B------:R-:W-:Y:S02]  /*5e80*/  UISETP.GT.U32.AND UP0, UPT, UR6, 0x1, UPT ;  /* 0x000000010600788c */ /* 0x000fe4000bf04070 */
[----:B------:R-:W-:-:S04]  /*5e90*/  ULEA UR9, UR5, UR9, 0x3 ;  /* 0x0000000905097291 */ /* 0x000fc8000f8e183f */
[----:B------:R-:W-:Y:S01]  /*5ea0*/  UIADD3 UR9, UR9, 0x30020, URZ ;  /* 0x0003002009097890 */ /* 0x000fe2000fffe03f */
[----:B------:R-:W-:-:S03]  /*5eb0*/  PLOP3.LUT P1, PT, PT, PT, UP0, 0x80, 0x0 ;  /* 0x000000000000781c */ /* 0x000fc60003f2f008 */
[----:B------:R-:W-:-:S09]  /*5ec0*/  UPRMT UR9, URZ, 0x654, UR9 ;  /* 0x000006543f097896 */ /* 0x000fd20008000009 */
[----:B------:R-:W-:Y:S01]  /*5ed0*/  SYNCS.ARRIVE.TRANS64.RED.A1T0 RZ, [UR9], RZ ;  /* 0x000000ffffff79a7 */ /* 0x000fe20008100409 */
[----:B------:R-:W-:Y:S05]  /*5ee0*/  @P1 BRA `(.L_x_17) ;  /* 0x0000000000041947 */ /* 0x000fea0003800000 */
[----:B------:R-:W-:Y:S01]  /*5ef0*/  BPT.TRAP 0x1 ;  /* 0x000000040000795c */ /* 0x000fe20000300000 */
.L_x_17:
[----:B------:R-:W-:Y:S02]  /*5f00*/  UISETP.GT.AND UP2, UPT, UR8, 0x1, UPT ;  /* 0x000000010800788c */ /* 0x000fe4000bf44270 */
[----:B------:R-:W-:Y:S02]  /*5f10*/  UIADD3 UR4, UR4, 0x1, URZ ;  /* 0x0000000104047890 */ /* 0x000fe4000fffe03f */
[----:B------:R-:W-:Y:S02]  /*5f20*/  UIADD3 UR5, UR5, 0x1, URZ ;  /* 0x0000000105057890 */ /* 0x000fe4000fffe03f */
[----:B------:R-:W-:Y:S01]  /*5f30*/  PLOP3.LUT P1, PT, PT, PT, UP2, 0x80, 0x0 ;  /* 0x000000000000781c */ /* 0x000fe20003f2f028 */
[----:B------:R-:W-:Y:S02]  /*5f40*/  UISETP.NE.AND UP0, UPT, UR4, 0x4, UPT ;  /* 0x000000040400788c */ /* 0x000fe4000bf05270 */
[----:B------:R-:W-:Y:S02]  /*5f50*/  UISETP.NE.AND UP1, UPT, UR5, 0x4, UPT ;  /* 0x000000040500788c */ /* 0x000fe4000bf25270 */
[----:B------:R-:W-:-:S02]  /*5f60*/  USEL UR9, URZ, 0x1, UP0 ;  /* 0x000000013f097887 */ /* 0x000fc40008000000 */
[----:B------:R-:W-:Y:S02]  /*5f70*/  USEL UR4, UR4, URZ, UP0 ;  /* 0x0000003f04047287 */ /* 0x000fe40008000000 */
[----:B------:R-:W-:Y:S02]  /*5f80*/  UIADD3 UR8, UR8, -0x1, URZ ;  /* 0xffffffff08087890 */ /* 0x000fe4000fffe03f */
[----:B------:R-:W-:Y:S01]  /*5f90*/  USEL UR5, UR5, URZ, UP1 ;  /* 0x0000003f05057287 */ /* 0x000fe20008800000 */
[----:B-----5:R-:W-:Y:S01]  /*5fa0*/  LOP3.LUT R3, R3, UR9, RZ, 0x3c, !PT ;  /* 0x0000000903037c12 */ /* 0x020fe2000f8e3cff */
[----:B------:R-:W-:Y:S01]  /*5fb0*/  UPLOP3.LUT UP0, UPT, UPT, UPT, UPT, 0x80, 0x0 ;  /* 0x000000000000789c */ /* 0x000fe20003f0f070 */
[----:B------:R-:W-:Y:S10]  /*5fc0*/  @P1 BRA `(.L_x_18) ;  /* 0xffffffd400741947 */ /* 0x000ff4000383ffff */
.L_x_13:
[----:B------:R-:W-:Y:S05]  /*5fd0*/  @!P0 BRA `(.L_x_19) ;  /* 0x0000000000448947 */ /* 0x000fea0003800000 */
[----:B------:R-:W-:-:S04]  /*5fe0*/  ULOP3.LUT UR4, UR6, 0x1, URZ, 0xfc, !UPT ;  /* 0x0000000106047892 */ /* 0x000fc8000f8efc3f */
[----:B------:R-:W-:-:S06]  /*5ff0*/  UISETP.NE.AND UP0, UPT, UR4, 0x3, UPT ;  /* 0x000000030400788c */ /* 0x000fcc000bf05270 */
[----:B------:R-:W-:-:S13]  /*6000*/  PLOP3.LUT P0, PT, PT, PT, UP0, 0x80, 0x0 ;  /* 0x000000000000781c */ /* 0x000fda0003f0f008 */
[----:B------:R-:W-:Y:S05]  /*6010*/  @!P0 BRA `(.L_x_20) ;  /* 0x0000000000048947 */ /* 0x000fea0003800000 */
[----:B------:R-:W-:Y:S01]  /*6020*/  BPT.TRAP 0x1 ;  /* 0x000000040000795c */ /* 0x000fe20000300000 */
.L_x_20:
[----:B------:R-:W1:Y:S01]  /*6030*/  S2UR UR8, SR_CgaCtaId ;  /* 0x00000000000879c3 */ /* 0x000e620000008800 */
[----:B------:R-:W-:Y:S01]  /*6040*/  USHF.L.U32 UR4, UR7, 0x3, URZ ;  /* 0x0000000307047899 */ /* 0x000fe2000800063f */
[----:B------:R-:W-:Y:S01]  /*6050*/  UMOV UR5, 0x400 ;  /* 0x0000040000057882 */ /* 0x000fe20000000000 */
[----:B------:R-:W-:Y:S02]  /*6060*/  UISETP.GT.U32.AND UP0, UPT, UR6, 0x1, UPT ;  /* 0x000000010600788c */ /* 0x000fe4000bf04070 */
[----:B------:R-:W-:-:S04]  /*6070*/  ULOP3.LUT UR4, UR4, 0x18, URZ, 0xc0, !UPT ;  /* 0x0000001804047892 */ /* 0x000fc8000f8ec03f */
[----:B------:R-:W-:Y:S01]  /*6080*/  PLOP3.LUT P0, PT, PT, PT, UP0, 0x80, 0x0 ;  /* 0x000000000000781c */ /* 0x000fe20003f0f008 */
[----:B-1----:R-:W-:-:S04]  /*6090*/  ULEA UR5, UR8, UR5, 0x18 ;  /* 0x0000000508057291 */ /* 0x002fc8000f8ec03f */
[----:B------:R-:W-:-:S04]  /*60a0*/  UIADD3 UR4, UR5, 0x30020, UR4 ;  /* 0x0003002005047890 */ /* 0x000fc8000fffe004 */
[----:B------:R-:W-:-:S09]  /*60b0*/  UPRMT UR4, URZ, 0x654, UR4 ;  /* 0x000006543f047896 */ /* 0x000fd20008000004 */
[----:B------:R-:W-:Y:S01]  /*60c0*/  SYNCS.ARRIVE.TRANS64.RED.A1T0 RZ, [UR4], RZ ;  /* 0x000000ffffff79a7 */ /* 0x000fe20008100404 */
[----:B------:R-:W-:Y:S05]  /*60d0*/  @P0 BRA `(.L_x_19) ;  /* 0x0000000000040947 */ /* 0x000fea0003800000 */
[----:B------:R-:W-:Y:S01]  /*60e0*/  BPT.TRAP 0x1 ;  /* 0x000000040000795c */ /* 0x000fe20000300000 */
.L_x_19:
[----:B------:R-:W1:Y:S01]  /*60f0*/  S2R R2, SR_TID.X ;  /* 0x0000000000027919 */ /* 0x000e620000002100 */
[----:B------:R-:W-:Y:S01]  /*6100*/  ULDC.64 UR4, c[0x0][0x280] ;  /* 0x0000a00000047ab9 */ /* 0x000fe20000000a00 */
[----:B------:R-:W2:Y:S01]  /*6110*/  S2R R4, SR_CTAID.Y ;  /* 0x0000000000047919 */ /* 0x000ea20000002600 */
[----:B------:R-:W3:Y:S01]  /*6120*/  S2R R5, SR_CTAID.X ;  /* 0x0000000000057919 */ /* 0x000ee20000002500 */
[----:B-1----:R-:W-:-:S04]  /*6130*/  SHF.R.S32.HI R0, RZ, 0x1f, R2 ;  /* 0x0000001fff007819 */ /* 0x002fc80000011402 */
[----:B------:R-:W-:Y:S01]  /*6140*/  LEA.HI R0, R0, R2, RZ, 0x7 ;  /* 0x0000000200007211 */ /* 0x000fe200078f38ff */
[----:B--2---:R-:W-:-:S03]  /*6150*/  IMAD.SHL.U32 R4, R4, 0x80, RZ ;  /* 0x0000008004047824 */ /* 0x004fc600078e00ff */
[----:B------:R-:W-:Y:S02]  /*6160*/  LOP3.LUT R0, R0, 0xffffff80, RZ, 0xc0, !PT ;  /* 0xffffff8000007812 */ /* 0x000fe400078ec0ff */
[----:B------:R-:W-:-:S03]  /*6170*/  ISETP.GE.AND P0, PT, R4, UR5, PT ;  /* 0x0000000504007c0c */ /* 0x000fc6000bf06270 */
[----:B------:R-:W-:-:S05]  /*6180*/  IMAD.IADD R0, R2, 0x1, -R0 ;  /* 0x0000000102007824 */ /* 0x000fca00078e0a00 */
[----:B------:R-:W-:-:S04]  /*6190*/  SHF.R.S32.HI R3, RZ, 0x1f, R0 ;  /* 0x0000001fff037819 */ /* 0x000fc80000011400 */
[CC--:B------:R-:W-:Y:S02]  /*61a0*/  LEA.HI R2, R3.reuse, R0.reuse, RZ, 0x2 ;  /* 0x0000000003027211 */ /* 0x0c0fe400078f10ff */
[----:B------:R-:W-:Y:S02]  /*61b0*/  LEA.HI R3, R3, R0, RZ, 0x5 ;  /* 0x0000000003037211 */ /* 0x000fe400078f28ff */
[--C-:B------:R-:W-:Y:S02]  /*61c0*/  SHF.R.S32.HI R14, RZ, 0x2, R2.reuse ;  /* 0x00000002ff0e7819 */ /* 0x100fe40000011402 */
[----:B------:R-:W-:Y:S02]  /*61d0*/  SHF.R.S32.HI R15, RZ, 0x1f, R2 ;  /* 0x0000001fff0f7819 */ /* 0x000fe40000011402 */
[----:B------:R-:W-:Y:S02]  /*61e0*/  LOP3.LUT R2, R2, 0x7ffffffc, RZ, 0xc0, !PT ;  /* 0x7ffffffc02027812 */ /* 0x000fe400078ec0ff */
[----:B------:R-:W-:-:S03]  /*61f0*/  LEA.HI R15, R15, R14, RZ, 0x3 ;  /* 0x0000000e0f0f7211 */ /* 0x000fc600078f18ff */
[----:B------:R-:W-:Y:S01]  /*6200*/  IMAD.IADD R2, R0, 0x1, -R2 ;  /* 0x0000000100027824 */ /* 0x000fe200078e0a02 */
[----:B------:R-:W-:-:S04]  /*6210*/  LOP3.LUT R15, R15, 0xfffffff8, RZ, 0xc0, !PT ;  /* 0xfffffff80f0f7812 */ /* 0x000fc800078ec0ff */
[----:B------:R-:W-:Y:S01]  /*6220*/  SHF.L.U32 R0, R2, 0x1, RZ ;  /* 0x0000000102007819 */ /* 0x000fe200000006ff */
[----:B------:R-:W-:-:S03]  /*6230*/  IMAD.IADD R14, R14, 0x1, -R15 ;  /* 0x000000010e0e7824 */ /* 0x000fc600078e0a0f */
[----:B------:R-:W-:Y:S02]  /*6240*/  SHF.R.S32.HI R2, RZ, 0x1f, R0 ;  /* 0x0000001fff027819 */ /* 0x000fe40000011400 */
[----:B------:R-:W-:Y:S02]  /*6250*/  IADD3 R10, P1, R4, R0, RZ ;  /* 0x00000000040a7210 */ /* 0x000fe40007f3e0ff */
[----:B------:R-:W-:Y:S02]  /*6260*/  IADD3 R0, -R0, UR5, -R4 ;  /* 0x0000000500007c10 */ /* 0x000fe4000fffe904 */
[----:B------:R-:W-:Y:S01]  /*6270*/  LEA.HI.X.SX32 R11, R4, R2, 0x1, P1 ;  /* 0x00000002040b7211 */ /* 0x000fe200008f0eff */
[----:B---3--:R-:W-:Y:S01]  /*6280*/  IMAD.SHL.U32 R4, R5, 0x100, RZ ;  /* 0x0000010005047824 */ /* 0x008fe200078e00ff */
[----:B------:R-:W-:Y:S02]  /*6290*/  SHF.R.S32.HI R15, RZ, 0x1f, R14 ;  /* 0x0000001fff0f7819 */ /* 0x000fe4000001140e */
[----:B------:R-:W-:-:S02]  /*62a0*/  SHF.R.S32.HI R2, RZ, 0x5, R3 ;  /* 0x00000005ff027819 */ /* 0x000fc40000011403 */
[----:B------:R-:W-:Y:S01]  /*62b0*/  ISETP.GE.OR P0, PT, R4, UR4, P0 ;  /* 0x0000000404007c0c */ /* 0x000fe20008706670 */
[----:B------:R-:W-:-:S04]  /*62c0*/  IMAD.WIDE R12, R5, 0x100, R14 ;  /* 0x00000100050c7825 */ /* 0x000fc800078e020e */
[----:B------:R-:W-:-:S04]  /*62d0*/  IMAD.WIDE R12, R2, 0x10, R12 ;  /* 0x00000010020c7825 */ /* 0x000fc800078e020c */
[----:B------:R-:W-:-:S05]  /*62e0*/  IMAD R2, R2, -0x10, -R4 ;  /* 0xfffffff002027824 */ /* 0x000fca00078e0a04 */
[----:B------:R-:W-:Y:S01]  /*62f0*/  IADD3 R14, R2, UR4, -R14 ;  /* 0x00000004020e7c10 */ /* 0x000fe2000fffe80e */
[----:B------:R-:W-:Y:S06]  /*6300*/  @P0 EXIT ;  /* 0x000000000000094d */ /* 0x000fec0003800000 */
[----:B------:R-:W-:Y:S01]  /*6310*/  FSETP.NEU.AND P2, PT, RZ, UR22, PT ;  /* 0x00000016ff007c0b */ /* 0x000fe2000bf4d000 */
[----:B------:R-:W-:Y:S01]  /*6320*/  ULDC.64 UR14, c[0x0][0x658] ;  /* 0x00019600000e7ab9 */ /* 0x000fe20000000a00 */
[----:B------:R-:W-:Y:S01]  /*6330*/  ISETP.GT.AND P0, PT, R14, RZ, PT ;  /* 0x000000ff0e00720c */ /* 0x000fe20003f04270 */
[----:B------:R-:W-:Y:S01]  /*6340*/  IMAD R2, R13, UR14, RZ ;  /* 0x0000000e0d027c24 */ /* 0x000fe2000f8e02ff */
[----:B------:R-:W-:Y:S02]  /*6350*/  USHF.L.U64.HI UR5, UR14, 0x3, UR15 ;  /* 0x000000030e057899 */ /* 0x000fe4000801020f */
[----:B------:R-:W-:Y:S01]  /*6360*/  IMAD.WIDE.U32 R4, R12, UR14, R10 ;  /* 0x0000000e0c047c25 */ /* 0x000fe2000f8e000a */
[----:B------:R-:W-:Y:S01]  /*6370*/  USHF.L.U32 UR4, UR14, 0x3, URZ ;  /* 0x000000030e047899 */ /* 0x000fe2000800063f */
[----:B------:R-:W-:Y:S02]  /*6380*/  ISETP.GT.AND P1, PT, R0, RZ, P0 ;  /* 0x000000ff0000720c */ /* 0x000fe40000724270 */
[----:B------:R-:W-:-:S04]  /*6390*/  IMAD R2, R12, UR15, R2 ;  /* 0x0000000f0c027c24 */ /* 0x000fc8000f8e0202 */
[----:B------:R-:W-:Y:S01]  /*63a0*/  IMAD.IADD R3, R5, 0x1, R2 ;  /* 0x0000000105037824 */ /* 0x000fe200078e0202 */
[----:B------:R-:W-:Y:S06]  /*63b0*/  @!P2 BRA `(.L_x_21) ;  /* 0x000000b000c0a947 */ /* 0x000fec0003800000 */
[----:B------:R-:W-:Y:S01]  /*63c0*/  ULDC.64 UR6, c[0x0][0x650] ;  /* 0x0001940000067ab9 */ /* 0x000fe20000000a00 */
[----:B------:R-:W-:Y:S01]  /*63d0*/  ULDC.64 UR16, c[0x0][0x630] ;  /* 0x00018c0000107ab9 */ /* 0x000fe20000000a00 */
[C---:B------:R-:W-:Y:S01]  /*63e0*/  LEA R2, P2, R4.reuse, UR6, 0x1 ;  /* 0x0000000604027c11 */ /* 0x040fe2000f8408ff */
[----:B------:R-:W-:Y:S01]  /*63f0*/  IMAD R6, R13, UR16, RZ ;  /* 0x000000100d067c24 */ /* 0x000fe2000f8e02ff */
[----:B------:R-:W-:Y:S01]  /*6400*/  ULDC.64 UR18, c[0x0][0x628] ;  /* 0x00018a0000127ab9 */ /* 0x000fe20000000a00 */
[----:B------:R-:W2:Y:S01]  /*6410*/  LDL.LU R7, [R1] ;  /* 0x0000000001077983 */ /* 0x000ea20000300800 */
[----:B------:R-:W-:Y:S01]  /*6420*/  LEA.HI.X R3, R4, UR7, R3, 0x1, P2 ;  /* 0x0000000704037c11 */ /* 0x000fe200090f0c03 */
[C---:B------:R-:W-:Y:S02]  /*6430*/  IMAD R6, R12.reuse, UR17, R6 ;  /* 0x000000110c067c24 */ /* 0x040fe4000f8e0206 */
[----:B------:R-:W-:-:S04]  /*6440*/  IMAD.WIDE.U32 R4, R12, UR16, R10 ;  /* 0x000000100c047c25 */ /* 0x000fc8000f8e000a */
[----:B------:R-:W-:Y:S01]  /*6450*/  IMAD.IADD R5, R5, 0x1, R6 ;  /* 0x0000000105057824 */ /* 0x000fe200078e0206 */
[----:B------:R-:W-:-:S04]  /*6460*/  LEA R8, P2, R4, UR18, 0x1 ;  /* 0x0000001204087c11 */ /* 0x000fc8000f8408ff */
[----:B------:R-:W-:-:S05]  /*6470*/  LEA.HI.X R9, R4, UR19, R5, 0x1, P2 ;  /* 0x0000001304097c11 */ /* 0x000fca00090f0c05 */
[----:B------:R-:W3:Y:S01]  /*6480*/  @P1 LDG.E.LTC128B.U16 R15, desc[UR20][R8.64] ;  /* 0x00000014080f1981 */ /* 0x000ee2000c1e1520 */
[----:B------:R-:W-:Y:S01]  /*6490*/  ISETP.GT.AND P2, PT, R0, 0x1, P0 ;  /* 0x000000010000780c */ /* 0x000fe20000744270 */
[----:B------:R-:W-:Y:S01]  /*64a0*/  BSSY B0, `(.L_x_22) ;  /* 0x0000008000007945 */ /* 0x000fe20003800000 */
[----:B---3--:R-:W-:-:S05]  /*64b0*/  SHF.L.U32 R4, R15, 0x10, RZ ;  /* 0x000000100f047819 */ /* 0x008fca00000006ff */
[----:B------:R-:W-:-:S04]  /*64c0*/  FMUL R4, R4, UR22 ;  /* 0x0000001604047c20 */ /* 0x000fc80008400000 */
[----:B--2---:R-:W-:-:S05]  /*64d0*/  FFMA R4, R7, UR11, R4 ;  /* 0x0000000b07047c23 */ /* 0x004fca0008000004 */
[----:B------:R-:W-:-:S05]  /*64e0*/  F2FP.BF16.F32.PACK_AB R4, RZ, R4 ;  /* 0x00000004ff04723e */ /* 0x000fca00000010ff */
[----:B------:R1:W-:Y:S01]  /*64f0*/  @P1 STG.E.U16 desc[UR20][R2.64], R4 ;  /* 0x0000000402001986 */ /* 0x0003e2000c101514 */
[----:B------:R-:W-:Y:S05]  /*6500*/  @!P2 BRA `(.L_x_23) ;  /* 0x000000000004a947 */ /* 0x000fea0003800000 */
[----:B------:R2:W5:Y:S02]  /*6510*/  LDG.E.LTC128B.U16 R15, desc[UR20][R8.64+0x2] ;  /* 0x00000214080f7981 */ /* 0x000564000c1e1520 */
.L_x_23:
[----:B------:R-:W-:Y:S05]  /*6520*/  BSYNC B0 ;  /* 0x0000000000007941 */ /* 0x000fea0003800000 */
.L_x_22:
[----:B------:R-:W3:Y:S01]  /*6530*/  LDL.LU R5, [R1+0x4] ;  /* 0x0000040001057983 */ /* 0x000ee20000300800 */
[----:B-1---5:R-:W-:Y:S01]  /*6540*/  IMAD.U32 R4, R15, 0x10000, RZ ;  /* 0x000100000f047824 */ /* 0x022fe200078e00ff */
[----:B------:R-:W-:Y:S02]  /*6550*/  USHF.L.U64.HI UR13, UR16, 0x3, UR17 ;  /* 0x00000003100d7899 */ /* 0x000fe40008010211 */
[----:B------:R-:W-:Y:S01]  /*6560*/  USHF.L.U32 UR12, UR16, 0x3, URZ ;  /* 0x00000003100c7899 */ /* 0x000fe2000800063f */
[----:B------:R-:W-:Y:S01]  /*6570*/  FMUL R4, R4, UR22 ;  /* 0x0000001604047c20 */ /* 0x000fe20008400000 */
[----:B------:R-:W-:Y:S01]  /*6580*/  IMAD.U32 R17, RZ, RZ, UR16 ;  /* 0x00000010ff117e24 */ /* 0x000fe2000f8e00ff */
[----:B------:R-:W4:Y:S02]  /*6590*/  LDL.LU R18, [R1+0x8] ;  /* 0x0000080001127983 */ /* 0x000f240000300800 */
[----:B---3--:R-:W-:-:S05]  /*65a0*/  FFMA R4, R5, UR11, R4 ;  /* 0x0000000b05047c23 */ /* 0x008fca0008000004 */
[----:B------:R-:W-:-:S05]  /*65b0*/  F2FP.BF16.F32.PACK_AB R4, RZ, R4 ;  /* 0x00000004ff04723e */ /* 0x000fca00000010ff */
[----:B------:R1:W-:Y:S02]  /*65c0*/  @P2 STG.E.U16 desc[UR20][R2.64+0x2], R4 ;  /* 0x0000020402002986 */ /* 0x0003e4000c101514 */
[----:B-1----:R-:W-:-:S03]  /*65d0*/  IMAD.WIDE.U32 R4, R12, R17, UR12 ;  /* 0x0000000c0c047e25 */ /* 0x002fc6000f8e0011 */
[----:B------:R-:W-:-:S04]  /*65e0*/  IADD3 R4, P1, R10, R4, RZ ;  /* 0x000000040a047210 */ /* 0x000fc80007f3e0ff */
[----:B------:R-:W-:Y:S02]  /*65f0*/  IADD3.X R5, R11, R6, R5, P1, !PT ;  /* 0x000000060b057210 */ /* 0x000fe40000ffe405 */
[----:B------:R-:W-:Y:S02]  /*6600*/  ISETP.GT.AND P1, PT, R14, 0x8, PT ;  /* 0x000000080e00780c */ /* 0x000fe40003f24270 */
[----:B------:R-:W-:Y:S02]  /*6610*/  LEA R6, P3, R4, UR18, 0x1 ;  /* 0x0000001204067c11 */ /* 0x000fe4000f8608ff */
[----:B------:R-:W-:Y:S02]  /*6620*/  ISETP.GT.AND P2, PT, R0, RZ, P1 ;  /* 0x000000ff0000720c */ /* 0x000fe40000f44270 */
[----:B------:R-:W-:-:S11]  /*6630*/  LEA.HI.X R7, R4, UR19, R5, 0x1, P3 ;  /* 0x0000001304077c11 */ /* 0x000fd600098f0c05 */
[----:B------:R-:W3:Y:S01]  /*6640*/  @P2 LDG.E.LTC128B.U16 R15, desc[UR20][R6.64] ;  /* 0x00000014060f2981 */ /* 0x000ee2000c1e1520 */
[----:B------:R-:W-:Y:S01]  /*6650*/  USHF.L.U32 UR8, UR4, 0x1, URZ ;  /* 0x0000000104087899 */ /* 0x000fe2000800063f */
[----:B------:R-:W-:Y:S01]  /*6660*/  ISETP.GT.AND P3, PT, R0, 0x1, P1 ;  /* 0x000000010000780c */ /* 0x000fe20000f64270 */
[----:B------:R-:W-:Y:S01]  /*6670*/  USHF.L.U64.HI UR5, UR4, 0x1, UR5 ;  /* 0x0000000104057899 */ /* 0x000fe20008010205 */
[----:B------:R-:W-:Y:S03]  /*6680*/  BSSY B0, `(.L_x_24) ;  /* 0x000000b000007945 */ /* 0x000fe60003800000 */
[----:B------:R-:W-:Y:S01]  /*6690*/  IADD3 R4, P4, R2, UR8, RZ ;  /* 0x0000000802047c10 */ /* 0x000fe2000ff9e0ff */
[----:B---3--:R-:W-:-:S04]  /*66a0*/  IMAD.U32 R5, R15, 0x10000, RZ ;  /* 0x000100000f057824 */ /* 0x008fc800078e00ff */
[----:B------:R-:W-:-:S04]  /*66b0*/  FMUL R5, R5, UR22 ;  /* 0x0000001605057c20 */ /* 0x000fc80008400000 */
[----:B----4-:R-:W-:-:S05]  /*66c0*/  FFMA R5, R18, UR11, R5 ;  /* 0x0000000b12057c23 */ /* 0x010fca0008000005 */
[----:B------:R-:W-:-:S04]  /*66d0*/  F2FP.BF16.F32.PACK_AB R5, RZ, R5 ;  /* 0x00000005ff05723e */ /* 0x000fc800000010ff */
[----:B------:R-:W-:Y:S02]  /*66e0*/  PRMT R16, R5, 0x7610, R16 ;  /* 0x0000761005107816 */ /* 0x000fe40000000010 */
[----:B------:R-:W-:-:S05]  /*66f0*/  IADD3.X R5, R3, UR5, RZ, P4, !PT ;  /* 0x0000000503057c10 */ /* 0x000fca000a7fe4ff */
[----:B------:R1:W-:Y:S01]  /*6700*/  @P2 STG.E.U16 desc[UR20][R4.64], R16 ;  /* 0x0000001004002986 */ /* 0x0003e2000c101514 */
[----:B------:R-:W-:Y:S05]  /*6710*/  @!P3 BRA `(.L_x_25) ;  /* 0x000000000004b947 */ /* 0x000fea0003800000 */
[----:B------:R3:W5:Y:S02]  /*6720*/  LDG.E.LTC128B.U16 R15, desc[UR20][R6.64+0x2] ;  /* 0x00000214060f7981 */ /* 0x000764000c1e1520 */
.L_x_25:
[----:B------:R-:W-:Y:S05]  /*6730*/  BSYNC B0 ;  /* 0x0000000000007941 */ /* 0x000fea0003800000 */
.L_x_24:
[----:B------:R-:W4:Y:S01]  /*6740*/  LDL.LU R18, [R1+0xc] ;  /* 0x00000c0001127983 */ /* 0x000f220000300800 */
[----:B-1---5:R-:W-:Y:S01]  /*6750*/  IMAD.U32 R16, R15, 0x10000, RZ ;  /* 0x000100000f107824 */ /* 0x022fe200078e00ff */
[----:B------:R-:W-:Y:S01]  /*6760*/  ISETP.GT.AND P2, PT, R0, 0x8, P0 ;  /* 0x000000080000780c */ /* 0x000fe20000744270 */
[----:B------:R-:W-:Y:S02]  /*6770*/  BSSY B0, `(.L_x_26) ;  /* 0x0000007000007945 */ /* 0x000fe40003800000 */
[----:B------:R-:W-:-:S04]  /*6780*/  FMUL R16, R16, UR22 ;  /* 0x0000001610107c20 */ /* 0x000fc80008400000 */
[----:B----4-:R-:W-:-:S05]  /*6790*/  FFMA R16, R18, UR11, R16 ;  /* 0x0000000b12107c23 */ /* 0x010fca0008000010 */
[----:B------:R-:W-:-:S05]  /*67a0*/  F2FP.BF16.F32.PACK_AB R16, RZ, R16 ;  /* 0x00000010ff10723e */ /* 0x000fca00000010ff */
[----:B------:R1:W-:Y:S01]  /*67b0*/  @P3 STG.E.U16 desc[UR20][R4.64+0x2], R16 ;  /* 0x0000021004003986 */ /* 0x0003e2000c101514 */
[----:B------:R-:W-:Y:S05]  /*67c0*/  @!P2 BRA `(.L_x_27) ;  /* 0x000000000004a947 */ /* 0x000fea0003800000 */
[----:B------:R4:W5:Y:S02]  /*67d0*/  LDG.E.LTC128B.U16 R15, desc[UR20][R8.64+0x10] ;  /* 0x00001014080f7981 */ /* 0x000964000c1e1520 */
.L_x_27:
[----:B------:R-:W-:Y:S05]  /*67e0*/  BSYNC B0 ;  /* 0x0000000000007941 */ /* 0x000fea0003800000 */
.L_x_26:
[----:B------:R-:W2:Y:S01]  /*67f0*/  LDL.LU R18, [R1+0x10] ;  /* 0x0000100001127983 */ /* 0x000ea20000300800 */
[----:B-1---5:R-:W-:Y:S01]  /*6800*/  SHF.L.U32 R16, R15, 0x10, RZ ;  /* 0x000000100f107819 */ /* 0x022fe200000006ff */
[----:B------:R-:W-:Y:S04]  /*6810*/  BSSY B0, `(.L_x_28) ;  /* 0x0000008000007945 */ /* 0x000fe80003800000 */
[----:B------:R-:W-:-:S04]  /*6820*/  FMUL R16, R16, UR22 ;  /* 0x0000001610107c20 */ /* 0x000fc80008400000 */
[----:B--2---:R-:W-:-:S05]  /*6830*/  FFMA R16, R18, UR11, R16 ;  /* 0x0000000b12107c23 */ /* 0x004fca0008000010 */
[----:B------:R-:W-:-:S05]  /*6840*/  F2FP.BF16.F32.PACK_AB R16, RZ, R16 ;  /* 0x00000010ff10723e */ /* 0x000fca00000010ff */
[----:B------:R1:W-:Y:S01]  /*6850*/  @P2 STG.E.U16 desc[UR20][R2.64+0x10], R16 ;  /* 0x0000101002002986 */ /* 0x0003e2000c101514 */
[----:B------:R-:W-:-:S13]  /*6860*/  ISETP.GT.AND P2, PT, R0, 0x9, P0 ;  /* 0x000000090000780c */ /* 0x000fda0000744270 */
[----:B-1----:R-:W-:Y:S05]  /*6870*/  @!P2 BRA `(.L_x_29) ;  /* 0x000000000004a947 */ /* 0x002fea0003800000 */
[----:B------:R1:W5:Y:S02]  /*6880*/  LDG.E.LTC128B.U16 R15, desc[UR20][R8.64+0x12] ;  /* 0x00001214080f7981 */ /* 0x000364000c1e1520 */
.L_x_29:
[----:B------:R-:W-:Y:S05]  /*6890*/  BSYNC B0 ;  /* 0x0000000000007941 */ /* 0x000fea0003800000 */
.L_x_28:
[----:B------:R-:W2:Y:S01]  /*68a0*/  LDL.LU R18, [R1+0x14] ;  /* 0x0000140001127983 */ /* 0x000ea20000300800 */
[----:B-----5:R-:W-:Y:S01]  /*68b0*/  IMAD.U32 R16, R15, 0x10000, RZ ;  /* 0x000100000f107824 */ /* 0x020fe200078e00ff */
[----:B------:R-:W-:Y:S01]  /*68c0*/  ISETP.GT.AND P3, PT, R0, 0x8, P1 ;  /* 0x000000080000780c */ /* 0x000fe20000f64270 */
[----:B------:R-:W-:Y:S02]  /*68d0*/  BSSY B0, `(.L_x_30) ;  /* 0x0000007000007945 */ /* 0x000fe40003800000 */
[----:B------:R-:W-:-:S04]  /*68e0*/  FMUL R16, R16, UR22 ;  /* 0x0000001610107c20 */ /* 0x000fc80008400000 */
[----:B--2---:R-:W-:-:S05]  /*68f0*/  FFMA R16, R18, UR11, R16 ;  /* 0x0000000b12107c23 */ /* 0x004fca0008000010 */
[----:B------:R-:W-:-:S05]  /*6900*/  F2FP.BF16.F32.PACK_AB R16, RZ, R16 ;  /* 0x00000010ff10723e */ /* 0x000fca00000010ff */
[----:B------:R2:W-:Y:S01]  /*6910*/  @P2 STG.E.U16 desc[UR20][R2.64+0x12], R16 ;  /* 0x0000121002002986 */ /* 0x0005e2000c101514 */
[----:B------:R-:W-:Y:S05]  /*6920*/  @!P3 BRA `(.L_x_31) ;  /* 0x000000000004b947 */ /* 0x000fea0003800000 */
[----:B------:R0:W5:Y:S02]  /*6930*/  LDG.E.LTC128B.U16 R15, desc[UR20][R6.64+0x10] ;  /* 0x00001014060f7981 */ /* 0x000164000c1e1520 */
.L_x_31:
[----:B------:R-:W-:Y:S05]  /*6940*/  BSYNC B0 ;  /* 0x0000000000007941 */ /* 0x000fea0003800000 */
.L_x_30:
[----:B------:R-:W3:Y:S01]  /*6950*/  LDL.LU R18, [R1+0x18] ;  /* 0x0000180001127983 */ /* 0x000ee20000300800 */
[----:B--2--5:R-:W-:Y:S01]  /*6960*/  IMAD.U32 R16, R15, 0x10000, RZ ;  /* 0x000100000f107824 */ /* 0x024fe200078e00ff */
[----:B------:R-:W-:Y:S01]  /*6970*/  ISETP.GT.AND P2, PT, R0, 0x9, P1 ;  /* 0x000000090000780c */ /* 0x000fe20000f44270 */
[----:B------:R-:W-:Y:S02]  /*6980*/  BSSY B0, `(.L_x_32) ;  /* 0x0000007000007945 */ /* 0x000fe40003800000 */
[----:B------:R-:W-:-:S04]  /*6990*/  FMUL R16, R16, UR22 ;  /* 0x0000001610107c20 */ /* 0x000fc80008400000 */
[----:B---3--:R-:W-:-:S05]  /*69a0*/  FFMA R16, R18, UR11, R16 ;  /* 0x0000000b12107c23 */ /* 0x008fca0008000010 */
[----:B------:R-:W-:-:S05]  /*69b0*/  F2FP.BF16.F32.PACK_AB R16, RZ, R16 ;  /* 0x00000010ff10723e */ /* 0x000fca00000010ff */
[----:B------:R2:W-:Y:S01]  /*69c0*/  @P3 STG.E.U16 desc[UR20][R4.64+0x10], R16 ;  /* 0x0000101004003986 */ /* 0x0005e2000c101514 */
[----:B------:R-:W-:Y:S05]  /*69d0*/  @!P2 BRA `(.L_x_33) ;  /* 0x000000000004a947 */ /* 0x000fea0003800000 */
[----:B------:R3:W5:Y:S02]  /*69e0*/  LDG.E.LTC128B.U16 R15, desc[UR20][R6.64+0x12] ;  /* 0x00001214060f7981 */ /* 0x000764000c1e1520 */
.L_x_33:
[----:B------:R-:W-:Y:S05]  /*69f0*/  BSYNC B0 ;  /* 0x0000000000007941 */ /* 0x000fea0003800000 */
.L_x_32:
[----:B------:R-:W4:Y:S01]  /*6a00*/  LDL.LU R18, [R1+0x1c] ;  /* 0x00001c0001127983 */ /* 0x000f220000300800 */
[----:B--2--5:R-:W-:Y:S01]  /*6a10*/  IMAD.U32 R16, R15, 0x10000, RZ ;  /* 0x000100000f107824 */ /* 0x024fe200078e00ff */
        /* <DEDUP_REMOVED lines=8> */
.L_x_35:
[----:B------:R-:W-:Y:S05]  /*6aa0*/  BSYNC B0 ;  /* 0x0000000000007941 */ /* 0x000fea0003800000 */
.L_x_34:
        /* <DEDUP_REMOVED lines=10> */
.L_x_37:
[----:B------:R-:W-:Y:S05]  /*6b50*/  BSYNC B0 ;  /* 0x0000000000007941 */ /* 0x000fea0003800000 */
.L_x_36:
[----:B------:R-:W4:Y:S01]  /*6b60*/  LDL.LU R18, [R1+0x24] ;  /* 0x0000240001127983 */ /* 0x000f220000300800 */
[----:B--2--5:R-:W-:Y:S01]  /*6b70*/  SHF.L.U32 R16, R15, 0x10, RZ ;  /* 0x000000100f107819 */ /* 0x024fe200000006ff */
[----:B------:R-:W-:Y:S01]  /*6b80*/  BSSY B0, `(.L_x_38) ;  /* 0x0000008000007945 */ /* 0x000fe20003800000 */
[----:B------:R-:W-:-:S03]  /*6b90*/  ISETP.GT.AND P3, PT, R0, 0x10, P1 ;  /* 0x000000100000780c */ /* 0x000fc60000f64270 */
[----:B------:R-:W-:-:S04]  /*6ba0*/  FMUL R16, R16, UR22 ;  /* 0x0000001610107c20 */ /* 0x000fc80008400000 */
[----:B----4-:R-:W-:-:S05]  /*6bb0*/  FFMA R16, R18, UR11, R16 ;  /* 0x0000000b12107c23 */ /* 0x010fca0008000010 */
[----:B------:R-:W-:-:S05]  /*6bc0*/  F2FP.BF16.F32.PACK_AB R16, RZ, R16 ;  /* 0x00000010ff10723e */ /* 0x000fca00000010ff */
[----:B------:R2:W-:Y:S01]  /*6bd0*/  @P2 STG.E.U16 desc[UR20][R2.64+0x22], R16 ;  /* 0x0000221002002986 */ /* 0x0005e2000c101514 */
[----:B------:R-:W-:Y:S05]  /*6be0*/  @!P3 BRA `(.L_x_39) ;  /* 0x000000000004b947 */ /* 0x000fea0003800000 */
[----:B------:R4:W5:Y:S02]  /*6bf0*/  LDG.E.LTC128B.U16 R15, desc[UR20][R6.64+0x20] ;  /* 0x00002014060f7981 */ /* 0x000964000c1e1520 */
.L_x_39:
[----:B------:R-:W-:Y:S05]  /*6c00*/  BSYNC B0 ;  /* 0x0000000000007941 */ /* 0x000fea0003800000 */
.L_x_38:
        /* <DEDUP_REMOVED lines=10> */
.L_x_41:
[----:B------:R-:W-:Y:S05]  /*6cb0*/  BSYNC B0 ;  /* 0x0000000000007941 */ /* 0x000fea0003800000 */
.L_x_40:
        /* <DEDUP_REMOVED lines=10> */
.L_x_43:
[----:B------:R-:W-:Y:S05]  /*6d60*/  BSYNC B0 ;  /* 0x0000000000007941 */ /* 0x000fea0003800000 */
.L_x_42:
        /* <DEDUP_REMOVED lines=10> */
.L_x_45:
[----:B------:R-:W-:Y:S05]  /*6e10*/  BSYNC B0 ;  /* 0x0000000000007941 */ /* 0x000fea0003800000 */
.L_x_44:
        /* <DEDUP_REMOVED lines=10> */
.L_x_47:
[----:B------:R-:W-:Y:S05]  /*6ec0*/  BSYNC B0 ;  /* 0x0000000000007941 */ /* 0x000fea0003800000 */
.L_x_46:
[----:B------:R-:W3:Y:S01]  /*6ed0*/  LDL.LU R18, [R1+0x38] ;  /* 0x0000380001127983 */ /* 0x000ee20000300800 */
[----:B--2--5:R-:W-:Y:S01]  /*6ee0*/  SHF.L.U32 R16, R15, 0x10, RZ ;  /* 0x000000100f107819 */ /* 0x024fe200000006ff */
[----:B------:R-:W-:Y:S01]  /*6ef0*/  BSSY B0, `(.L_x_48) ;  /* 0x0000008000007945 */ /* 0x000fe20003800000 */
[----:B------:R-:W-:-:S03]  /*6f00*/  ISETP.GT.AND P2, PT, R0, 0x19, P1 ;  /* 0x000000190000780c */ /* 0x000fc60000f44270 */
[----:B------:R-:W-:-:S04]  /*6f10*/  FMUL R16, R16, UR22 ;  /* 0x0000001610107c20 */ /* 0x000fc80008400000 */
[----:B---3--:R-:W-:-:S05]  /*6f20*/  FFMA R16, R18, UR11, R16 ;  /* 0x0000000b12107c23 */ /* 0x008fca0008000010 */
[----:B------:R-:W-:-:S05]  /*6f30*/  F2FP.BF16.F32.PACK_AB R16, RZ, R16 ;  /* 0x00000010ff10723e */ /* 0x000fca00000010ff */
[----:B------:R2:W-:Y:S01]  /*6f40*/  @P3 STG.E.U16 desc[UR20][R4.64+0x30], R16 ;  /* 0x0000301004003986 */ /* 0x0005e2000c101514 */
[----:B------:R-:W-:Y:S05]  /*6f50*/  @!P2 BRA `(.L_x_49) ;  /* 0x000000000004a947 */ /* 0x000fea0003800000 */
[----:B------:R3:W5:Y:S02]  /*6f60*/  LDG.E.LTC128B.U16 R15, desc[UR20][R6.64+0x32] ;  /* 0x00003214060f7981 */ /* 0x000764000c1e1520 */
.L_x_49:
[----:B------:R-:W-:Y:S05]  /*6f70*/  BSYNC B0 ;  /* 0x0000000000007941 */ /* 0x000fea0003800000 */
.L_x_48:
        /* <DEDUP_REMOVED lines=10> */
.L_x_51:
[----:B------:R-:W-:Y:S05]  /*7020*/  BSYNC B0 ;  /* 0x0000000000007941 */ /* 0x000fea0003800000 */
.L_x_50:
        /* <DEDUP_REMOVED lines=10> */
.L_x_53:
[----:B------:R-:W-:Y:S05]  /*70d0*/  BSYNC B0 ;  /* 0x0000000000007941 */ /* 0x000fea0003800000 */
.L_x_52:
        /* <DEDUP_REMOVED lines=10> */
.L_x_55:
[----:B------:R-:W-:Y:S05]  /*7180*/  BSYNC B0 ;  /* 0x0000000000007941 */ /* 0x000fea0003800000 */
.L_x_54:
        /* <DEDUP_REMOVED lines=10> */
.L_x_57:
[----:B------:R-:W-:Y:S05]  /*7230*/  BSYNC B0 ;  /* 0x0000000000007941 */ /* 0x000fea0003800000 */
.L_x_56:
        /* <DEDUP_REMOVED lines=10> */
.L_x_59:
[----:B------:R-:W-:Y:S05]  /*72e0*/  BSYNC B0 ;  /* 0x0000000000007941 */ /* 0x000fea0003800000 */
.L_x_58:
        /* <DEDUP_REMOVED lines=10> */
.L_x_61:
[----:B------:R-:W-:Y:S05]  /*7390*/  BSYNC B0 ;  /* 0x0000000000007941 */ /* 0x000fea0003800000 */
.L_x_60:
        /* <DEDUP_REMOVED lines=10> */
.L_x_63:
[----:B------:R-:W-:Y:S05]  /*7440*/  BSYNC B0 ;  /* 0x0000000000007941 */ /* 0x000fea0003800000 */
.L_x_62:
        /* <DEDUP_REMOVED lines=10> */
.L_x_65:
[----:B------:R-:W-:Y:S05]  /*74f0*/  BSYNC B0 ;  /* 0x0000000000007941 */ /* 0x000fea0003800000 */
.L_x_64:
        /* <DEDUP_REMOVED lines=10> */
.L_x_67:
[----:B------:R-:W-:Y:S05]  /*75a0*/  BSYNC B0 ;  /* 0x0000000000007941 */ /* 0x000fea0003800000 */
.L_x_66:
        /* <DEDUP_REMOVED lines=10> */
.L_x_69:
[----:B------:R-:W-:Y:S05]  /*7650*/  BSYNC B0 ;  /* 0x0000000000007941 */ /* 0x000fea0003800000 */
.L_x_68:
        /* <DEDUP_REMOVED lines=10> */
.L_x_71:
[----:B------:R-:W-:Y:S05]  /*7700*/  BSYNC B0 ;  /* 0x0000000000007941 */ /* 0x000fea0003800000 */
.L_x_70:
        /* <DEDUP_REMOVED lines=10> */
.L_x_73:
[----:B------:R-:W-:Y:S05]  /*77b0*/  BSYNC B0 ;  /* 0x0000000000007941 */ /* 0x000fea0003800000 */
.L_x_72:
        /* <DEDUP_REMOVED lines=10> */
.L_x_75:
[----:B------:R-:W-:Y:S05]  /*7860*/  BSYNC B0 ;  /* 0x0000000000007941 */ /* 0x000fea0003800000 */
.L_x_74:
        /* <DEDUP_REMOVED lines=10> */
.L_x_77:
[----:B------:R-:W-:Y:S05]  /*7910*/  BSYNC B0 ;  /* 0x0000000000007941 */ /* 0x000fea0003800000 */
.L_x_76:
        /* <DEDUP_REMOVED lines=10> */
.L_x_79:
[----:B------:R-:W-:Y:S05]  /*79c0*/  BSYNC B0 ;  /* 0x0000000000007941 */ /* 0x000fea0003800000 */
.L_x_78:
        /* <DEDUP_REMOVED lines=10> */
.L_x_81:
[----:B------:R-:W-:Y:S05]  /*7a70*/  BSYNC B0 ;  /* 0x0000000000007941 */ /* 0x000fea0003800000 */
.L_x_80:
        /* <DEDUP_REMOVED lines=10> */
.L_x_83:
[----:B------:R-:W-:Y:S05]  /*7b20*/  BSYNC B0 ;  /* 0x0000000000007941 */ /* 0x000fea0003800000 */
.L_x_82:
        /* <DEDUP_REMOVED lines=10> */
.L_x_85:
[----:B------:R-:W-:Y:S05]  /*7bd0*/  BSYNC B0 ;  /* 0x0000000000007941 */ /* 0x000fea0003800000 */
.L_x_84:
        /* <DEDUP_REMOVED lines=10> */
.L_x_87:
[----:B------:R-:W-:Y:S05]  /*7c80*/  BSYNC B0 ;  /* 0x0000000000007941 */ /* 0x000fea0003800000 */
.L_x_86:
        /* <DEDUP_REMOVED lines=10> */
.L_x_89:
[----:B------:R-:W-:Y:S05]  /*7d30*/  BSYNC B0 ;  /* 0x0000000000007941 */ /* 0x000fea0003800000 */
.L_x_88:
        /* <DEDUP_REMOVED lines=10> */
.L_x_91:
[----:B------:R-:W-:Y:S05]  /*7de0*/  BSYNC B0 ;  /* 0x0000000000007941 */ /* 0x000fea0003800000 */
.L_x_90:
        /* <DEDUP_REMOVED lines=10> */
.L_x_93:
[----:B------:R-:W-:Y:S05]  /*7e90*/  BSYNC B0 ;  /* 0x0000000000007941 */ /* 0x000fea0003800000 */
.L_x_92:
        /* <DEDUP_REMOVED lines=10> */
.L_x_95:
[----:B------:R-:W-:Y:S05]  /*7f40*/  BSYNC B0 ;  /* 0x0000000000007941 */ /* 0x000fea0003800000 */
.L_x_94:
        /* <DEDUP_REMOVED lines=10> */
.L_x_97:
[----:B------:R-:W-:Y:S05]  /*7ff0*/  BSYNC B0 ;  /* 0x0000000000007941 */ /* 0x000fea0003800000 */
.L_x_96:
        /* <DEDUP_REMOVED lines=10> */
.L_x_99:
[----:B------:R-:W-:Y:S05]  /*80a0*/  BSYNC B0 ;  /* 0x0000000000007941 */ /* 0x000fea0003800000 */
.L_x_98:
        /* <DEDUP_REMOVED lines=10> */
.L_x_101:
[----:B------:R-:W-:Y:S05]  /*8150*/  BSYNC B0 ;  /* 0x0000000000007941 */ /* 0x000fea0003800000 */
.L_x_100:
        /* <DEDUP_REMOVED lines=10> */
.L_x_103:
[----:B------:R-:W-:Y:S05]  /*8200*/  BSYNC B0 ;  /* 0x0000000000007941 */ /* 0x000fea0003800000 */
.L_x_102:
        /* <DEDUP_REMOVED lines=10> */
.L_x_105:
[----:B------:R-:W-:Y:S05]  /*82b0*/  BSYNC B0 ;  /* 0x0000000000007941 */ /* 0x000fea0003800000 */
.L_x_104:
        /* <DEDUP_REMOVED lines=10> */
.L_x_107:
[----:B------:R-:W-:Y:S05]  /*8360*/  BSYNC B0 ;  /* 0x0000000000007941 */ /* 0x000fea0003800000 */
.L_x_106:
        /* <DEDUP_REMOVED lines=10> */
.L_x_109:
[----:B------:R-:W-:Y:S05]  /*8410*/  BSYNC B0 ;  /* 0x0000000000007941 */ /* 0x000fea0003800000 */
.L_x_108:
        /* <DEDUP_REMOVED lines=10> */
.L_x_111:
[----:B------:R-:W-:Y:S05]  /*84c0*/  BSYNC B0 ;  /* 0x0000000000007941 */ /* 0x000fea0003800000 */
.L_x_110:
        /* <DEDUP_REMOVED lines=10> */
.L_x_113:
[----:B------:R-:W-:Y:S05]  /*8570*/  BSYNC B0 ;  /* 0x0000000000007941 */ /* 0x000fea0003800000 */
.L_x_112:
        /* <DEDUP_REMOVED lines=10> */
.L_x_115:
[----:B------:R-:W-:Y:S05]  /*8620*/  BSYNC B0 ;  /* 0x0000000000007941 */ /* 0x000fea0003800000 */
.L_x_114:
        /* <DEDUP_REMOVED lines=10> */
.L_x_117:
[----:B------:R-:W-:Y:S05]  /*86d0*/  BSYNC B0 ;  /* 0x0000000000007941 */ /* 0x000fea0003800000 */
.L_x_116:
        /* <DEDUP_REMOVED lines=10> */
.L_x_119:
[----:B------:R-:W-:Y:S05]  /*8780*/  BSYNC B0 ;  /* 0x0000000000007941 */ /* 0x000fea0003800000 */
.L_x_118:
        /* <DEDUP_REMOVED lines=10> */
.L_x_121:
[----:B------:R-:W-:Y:S05]  /*8830*/  BSYNC B0 ;  /* 0x0000000000007941 */ /* 0x000fea0003800000 */
.L_x_120:
        /* <DEDUP_REMOVED lines=10> */
.L_x_123:
[----:B------:R-:W-:Y:S05]  /*88e0*/  BSYNC B0 ;  /* 0x0000000000007941 */ /* 0x000fea0003800000 */
.L_x_122:
        /* <DEDUP_REMOVED lines=10> */
.L_x_125:
[----:B------:R-:W-:Y:S05]  /*8990*/  BSYNC B0 ;  /* 0x0000000000007941 */ /* 0x000fea0003800000 */
.L_x_124:
        /* <DEDUP_REMOVED lines=10> */
.L_x_127:
[----:B------:R-:W-:Y:S05]  /*8a40*/  BSYNC B0 ;  /* 0x0000000000007941 */ /* 0x000fea0003800000 */
.L_x_126:
        /* <DEDUP_REMOVED lines=10> */
.L_x_129:
[----:B------:R-:W-:Y:S05]  /*8af0*/  BSYNC B0 ;  /* 0x0000000000007941 */ /* 0x000fea0003800000 */
.L_x_128:
        /* <DEDUP_REMOVED lines=10> */
.L_x_131:
[----:B------:R-:W-:Y:S05]  /*8ba0*/  BSYNC B0 ;  /* 0x0000000000007941 */ /* 0x000fea0003800000 */
.L_x_130:
        /* <DEDUP_REMOVED lines=10> */
.L_x_133:
[----:B------:R-:W-:Y:S05]  /*8c50*/  BSYNC B0 ;  /* 0x0000000000007941 */ /* 0x000fea0003800000 */
.L_x_132:
        /* <DEDUP_REMOVED lines=10> */
.L_x_135:
[----:B------:R-:W-:Y:S05]  /*8d00*/  BSYNC B0 ;  /* 0x0000000000007941 */ /* 0x000fea0003800000 */
.L_x_134:
        /* <DEDUP_REMOVED lines=10> */
.L_x_137:
[----:B------:R-:W-:Y:S05]  /*8db0*/  BSYNC B0 ;  /* 0x0000000000007941 */ /* 0x000fea0003800000 */
.L_x_136:
        /* <DEDUP_REMOVED lines=10> */
.L_x_139:
[----:B------:R-:W-:Y:S05]  /*8e60*/  BSYNC B0 ;  /* 0x0000000000007941 */ /* 0x000fea0003800000 */
.L_x_138:
        /* <DEDUP_REMOVED lines=10> */
.L_x_141:
[----:B------:R-:W-:Y:S05]  /*8f10*/  BSYNC B0 ;  /* 0x0000000000007941 */ /* 0x000fea0003800000 */
.L_x_140:
[----:B-1-34-:R-:W3:Y:S01]  /*8f20*/  LDL.LU R9, [R1+0xf4] ;  /* 0x0000f40001097983 */ /* 0x01aee20000300800 */
[----:B-----5:R-:W-:Y:S01]  /*8f30*/  IMAD.U32 R8, R15, 0x10000, RZ ;  /* 0x000100000f087824 */ /* 0x020fe200078e00ff */
        /* <DEDUP_REMOVED lines=8> */
.L_x_143:
[----:B------:R-:W-:Y:S05]  /*8fc0*/  BSYNC B0 ;  /* 0x0000000000007941 */ /* 0x000fea0003800000 */
.L_x_142:
[----:B------:R-:W4:Y:S01]  /*8fd0*/  LDL.LU R9, [R1+0xf8] ;  /* 0x0000f80001097983 */ /* 0x000f220000300800 */
[----:B-1---5:R-:W-:Y:S01]  /*8fe0*/  IMAD.U32 R8, R15, 0x10000, RZ ;  /* 0x000100000f087824 */ /* 0x022fe200078e00ff */
[----:B------:R-:W-:Y:S01]  /*8ff0*/  ISETP.GT.AND P1, PT, R0, 0x79, P1 ;  /* 0x000000790000780c */ /* 0x000fe20000f24270 */
[----:B------:R-:W-:Y:S01]  /*9000*/  BSSY B0, `(.L_x_144) ;  /* 0x0000008000007945 */ /* 0x000fe20003800000 */
[----:B------:R-:W-:Y:S01]  /*9010*/  IADD3 R18, P0, R12, 0x40, RZ ;  /* 0x000000400c127810 */ /* 0x000fe20007f1e0ff */
[----:B------:R-:W-:-:S04]  /*9020*/  FMUL R8, R8, UR22 ;  /* 0x0000001608087c20 */ /* 0x000fc80008400000 */
[----:B----4-:R-:W-:-:S05]  /*9030*/  FFMA R8, R9, UR11, R8 ;  /* 0x0000000b09087c23 */ /* 0x010fca0008000008 */
[----:B------:R-:W-:-:S05]  /*9040*/  F2FP.BF16.F32.PACK_AB R8, RZ, R8 ;  /* 0x00000008ff08723e */ /* 0x000fca00000010ff */
[----:B------:R1:W-:Y:S01]  /*9050*/  @P2 STG.E.U16 desc[UR20][R4.64+0xf0], R8 ;  /* 0x0000f00804002986 */ /* 0x0003e2000c101514 */
[----:B------:R-:W-:Y:S05]  /*9060*/  @!P1 BRA `(.L_x_145) ;  /* 0x0000000000049947 */ /* 0x000fea0003800000 */
[----:B------:R4:W5:Y:S02]  /*9070*/  LDG.E.LTC128B.U16 R15, desc[UR20][R6.64+0xf2] ;  /* 0x0000f214060f7981 */ /* 0x000964000c1e1520 */
.L_x_145:
[----:B------:R-:W-:Y:S05]  /*9080*/  BSYNC B0 ;  /* 0x0000000000007941 */ /* 0x000fea0003800000 */
.L_x_144:
[----:B-1----:R-:W2:Y:S01]  /*9090*/  LDL.LU R8, [R1+0xfc] ;  /* 0x0000fc0001087983 */ /* 0x002ea20000300800 */
[----:B0--345:R-:W-:Y:S01]  /*90a0*/  IMAD.U32 R6, R15, 0x10000, RZ ;  /* 0x000100000f067824 */ /* 0x039fe200078e00ff */
[----:B------:R-:W-:Y:S02]  /*90b0*/  IADD3.X R7, RZ, R13, RZ, P0, !PT ;  /* 0x0000000dff077210 */ /* 0x000fe400007fe4ff */
[----:B------:R-:W-:Y:S01]  /*90c0*/  ISETP.GT.AND P0, PT, R14, 0x40, PT ;  /* 0x000000400e00780c */ /* 0x000fe20003f04270 */
[----:B------:R-:W-:Y:S02]  /*90d0*/  FMUL R6, R6, UR22 ;  /* 0x0000001606067c20 */ /* 0x000fe40008400000 */
[----:B------:R-:W-:Y:S01]  /*90e0*/  IMAD R7, R7, UR16, RZ ;  /* 0x0000001007077c24 */ /* 0x000fe2000f8e02ff */
[----:B------:R-:W-:-:S03]  /*90f0*/  ISETP.GT.AND P3, PT, R0, RZ, P0 ;  /* 0x000000ff0000720c */ /* 0x000fc60000764270 */
[----:B------:R-:W-:Y:S02]  /*9100*/  IMAD R19, R18, UR17, R7 ;  /* 0x0000001112137c24 */ /* 0x000fe4000f8e0207 */
[----:B--2---:R-:W-:Y:S01]  /*9110*/  FFMA R6, R8, UR11, R6 ;  /* 0x0000000b08067c23 */ /* 0x004fe20008000006 */
[----:B------:R-:W-:-:S04]  /*9120*/  IMAD.WIDE.U32 R8, R18, UR16, R10 ;  /* 0x0000001012087c25 */ /* 0x000fc8000f8e000a */
[----:B------:R-:W-:Y:S01]  /*9130*/  F2FP.BF16.F32.PACK_AB R16, RZ, R6 ;  /* 0x00000006ff10723e */ /* 0x000fe200000010ff */
[----:B------:R-:W-:Y:S01]  /*9140*/  IMAD.IADD R7, R9, 0x1, R19 ;  /* 0x0000000109077824 */ /* 0x000fe200078e0213 */
[----:B------:R-:W-:-:S03]  /*9150*/  LEA R6, P2, R8, UR18, 0x1 ;  /* 0x0000001208067c11 */ /* 0x000fc6000f8408ff */
[----:B------:R0:W-:Y:S01]  /*9160*/  @P1 STG.E.U16 desc[UR20][R4.64+0xf2], R16 ;  /* 0x0000f21004001986 */ /* 0x0001e2000c101514 */
[----:B------:R-:W-:-:S05]  /*9170*/  LEA.HI.X R7, R8, UR19, R7, 0x1, P2 ;  /* 0x0000001308077c11 */ /* 0x000fca00090f0c07 */
[----:B------:R-:W2:Y:S01]  /*9180*/  @P3 LDG.E.LTC128B.U16 R15, desc[UR20][R6.64] ;  /* 0x00000014060f3981 */ /* 0x000ea2000c1e1520 */
[----:B------:R-:W-:Y:S01]  /*9190*/  USHF.L.U32 UR6, UR14, 0x6, URZ ;  /* 0x000000060e067899 */ /* 0x000fe2000800063f */
[----:B------:R-:W-:Y:S01]  /*91a0*/  ISETP.GT.AND P2, PT, R0, 0x1, P0 ;  /* 0x000000010000780c */ /* 0x000fe20000744270 */
[----:B------:R-:W-:Y:S01]  /*91b0*/  USHF.L.U64.HI UR4, UR14, 0x6, UR15 ;  /* 0x000000060e047899 */ /* 0x000fe2000801020f */
[----:B------:R-:W-:Y:S01]  /*91c0*/  BSSY B0, `(.L_x_146) ;  /* 0x000000c000007945 */ /* 0x000fe20003800000 */
[----:B------:R-:W-:Y:S02]  /*91d0*/  USHF.L.U32 UR7, UR6, 0x1, URZ ;  /* 0x0000000106077899 */ /* 0x000fe4000800063f */
[----:B------:R-:W-:Y:S01]  /*91e0*/  USHF.L.U64.HI UR4, UR6, 0x1, UR4 ;  /* 0x0000000106047899 */ /* 0x000fe20008010204 */
[----:B--2---:R-:W-:-:S04]  /*91f0*/  IMAD.U32 R8, R15, 0x10000, RZ ;  /* 0x000100000f087824 */ /* 0x004fc800078e00ff */
[----:B------:R-:W-:Y:S01]  /*9200*/  FMUL R9, R8, UR22 ;  /* 0x0000001608097c20 */ /* 0x000fe20008400000 */
[----:B------:R-:W-:-:S03]  /*9210*/  IADD3 R8, P1, R2, UR7, RZ ;  /* 0x0000000702087c10 */ /* 0x000fc6000ff3e0ff */
[----:B------:R-:W-:-:S05]  /*9220*/  FFMA R9, R152, UR11, R9 ;  /* 0x0000000b98097c23 */ /* 0x000fca0008000009 */
[----:B0-----:R-:W-:Y:S02]  /*9230*/  F2FP.BF16.F32.PACK_AB R5, RZ, R9 ;  /* 0x00000009ff05723e */ /* 0x001fe400000010ff */
[----:B------:R-:W-:-:S05]  /*9240*/  IADD3.X R9, R3, UR4, RZ, P1, !PT ;  /* 0x0000000403097c10 */ /* 0x000fca0008ffe4ff */
[----:B------:R0:W-:Y:S01]  /*9250*/  @P3 STG.E.U16 desc[UR20][R8.64], R5 ;  /* 0x0000000508003986 */ /* 0x0001e2000c101514 */
[----:B------:R-:W-:Y:S05]  /*9260*/  @!P2 BRA `(.L_x_147) ;  /* 0x000000000004a947 */ /* 0x000fea0003800000 */
[----:B------:R1:W5:Y:S02]  /*9270*/  LDG.E.LTC128B.U16 R15, desc[UR20][R6.64+0x2] ;  /* 0x00000214060f7981 */ /* 0x000364000c1e1520 */
.L_x_147:
[----:B------:R-:W-:Y:S05]  /*9280*/  BSYNC B0 ;  /* 0x0000000000007941 */ /* 0x000fea0003800000 */
.L_x_146:
[----:B-----5:R-:W-:Y:S01]  /*9290*/  IMAD.U32 R16, R15, 0x10000, RZ ;  /* 0x000100000f107824 */ /* 0x020fe200078e00ff */
[----:B------:R-:W-:Y:S01]  /*92a0*/  ISETP.GT.AND P1, PT, R14, 0x48, PT ;  /* 0x000000480e00780c */ /* 0x000fe20003f24270 */
[----:B0-----:R-:W-:Y:S01]  /*92b0*/  IMAD.WIDE.U32 R4, R18, R17, UR12 ;  /* 0x0000000c12047e25 */ /* 0x001fe2000f8e0011 */
[----:B------:R-:W-:Y:S03]  /*92c0*/  BSSY B0, `(.L_x_148) ;  /* 0x000000c000007945 */ /* 0x000fe60003800000 */
[----:B------:R-:W-:Y:S01]  /*92d0*/  FMUL R16, R16, UR22 ;  /* 0x0000001610107c20 */ /* 0x000fe20008400000 */
[----:B------:R-:W-:-:S03]  /*92e0*/  IADD3 R18, P3, R10, R4, RZ ;  /* 0x000000040a127210 */ /* 0x000fc60007f7e0ff */
[----:B------:R-:W-:Y:S01]  /*92f0*/  FFMA R16, R153, UR11, R16 ;  /* 0x0000000b99107c23 */ /* 0x000fe20008000010 */
[----:B------:R-:W-:-:S04]  /*9300*/  IADD3.X R5, R11, R19, R5, P3, !PT ;  /* 0x000000130b057210 */ /* 0x000fc80001ffe405 */
[----:B------:R-:W-:Y:S02]  /*9310*/  F2FP.BF16.F32.PACK_AB R16, RZ, R16 ;  /* 0x00000010ff10723e */ /* 0x000fe400000010ff */
[----:B------:R-:W-:Y:S02]  /*9320*/  ISETP.GT.AND P3, PT, R0, RZ, P1 ;  /* 0x000000ff0000720c */ /* 0x000fe40000f64270 */
[C---:B------:R-:W-:Y:S01]  /*9330*/  LEA R4, P4, R18.reuse, UR18, 0x1 ;  /* 0x0000001212047c11 */ /* 0x040fe2000f8808ff */
[----:B------:R0:W-:Y:S03]  /*9340*/  @P2 STG.E.U16 desc[UR20][R8.64+0x2], R16 ;  /* 0x0000021008002986 */ /* 0x0001e6000c101514 */
[----:B------:R-:W-:-:S07]  /*9350*/  LEA.HI.X R5, R18, UR19, R5, 0x1, P4 ;  /* 0x0000001312057c11 */ /* 0x000fce000a0f0c05 */
[----:B------:R-:W-:Y:S05]  /*9360*/  @!P3 BRA `(.L_x_149) ;  /* 0x000000000004b947 */ /* 0x000fea0003800000 */
[----:B------:R2:W5:Y:S02]  /*9370*/  LDG.E.LTC128B.U16 R15, desc[UR20][R4.64] ;  /* 0x00000014040f7981 */ /* 0x000564000c1e1520 */
.L_x_149:
[----:B------:R-:W-:Y:S05]  /*9380*/  BSYNC B0 ;  /* 0x0000000000007941 */ /* 0x000fea0003800000 */
.L_x_148:
[----:B0----5:R-:W-:Y:S01]  /*9390*/  IMAD.U32 R16, R15, 0x10000, RZ ;  /* 0x000100000f107824 */ /* 0x021fe200078e00ff */
[----:B------:R-:W-:Y:S01]  /*93a0*/  IADD3 R18, P4, R8, UR8, RZ ;  /* 0x0000000808127c10 */ /* 0x000fe2000ff9e0ff */
[----:B------:R-:W-:Y:S01]  /*93b0*/  BSSY B0, `(.L_x_150) ;  /* 0x0000009000007945 */ /* 0x000fe20003800000 */
[----:B------:R-:W-:Y:S01]  /*93c0*/  ISETP.GT.AND P2, PT, R0, 0x1, P1 ;  /* 0x000000010000780c */ /* 0x000fe20000f44270 */
[----:B------:R-:W-:-:S04]  /*93d0*/  FMUL R19, R16, UR22 ;  /* 0x0000001610137c20 */ /* 0x000fc80008400000 */
[----:B------:R-:W-:-:S05]  /*93e0*/  FFMA R19, R154, UR11, R19 ;  /* 0x0000000b9a137c23 */ /* 0x000fca0008000013 */
[----:B------:R-:W-:Y:S02]  /*93f0*/  F2FP.BF16.F32.PACK_AB R16, RZ, R19 ;  /* 0x00000013ff10723e */ /* 0x000fe400000010ff */
[----:B------:R-:W-:-:S05]  /*9400*/  IADD3.X R19, R9, UR5, RZ, P4, !PT ;  /* 0x0000000509137c10 */ /* 0x000fca000a7fe4ff */
[----:B------:R0:W-:Y:S01]  /*9410*/  @P3 STG.E.U16 desc[UR20][R18.64], R16 ;  /* 0x0000001012003986 */ /* 0x0001e2000c101514 */
[----:B------:R-:W-:Y:S05]  /*9420*/  @!P2 BRA `(.L_x_151) ;  /* 0x000000000004a947 */ /* 0x000fea0003800000 */
[----:B------:R3:W5:Y:S02]  /*9430*/  LDG.E.LTC128B.U16 R15, desc[UR20][R4.64+0x2] ;  /* 0x00000214040f7981 */ /* 0x000764000c1e1520 */
.L_x_151:
[----:B------:R-:W-:Y:S05]  /*9440*/  BSYNC B0 ;  /* 0x0000000000007941 */ /* 0x000fea0003800000 */
.L_x_150:
[----:B0----5:R-:W-:Y:S01]  /*9450*/  SHF.L.U32 R16, R15, 0x10, RZ ;  /* 0x000000100f107819 */ /* 0x021fe200000006ff */
[----:B------:R-:W-:Y:S01]  /*9460*/  BSSY B0, `(.L_x_152) ;  /* 0x0000008000007945 */ /* 0x000fe20003800000 */
[----:B------:R-:W-:-:S03]  /*9470*/  ISETP.GT.AND P3, PT, R0, 0x8, P0 ;  /* 0x000000080000780c */ /* 0x000fc60000764270 */
[----:B------:R-:W-:-:S04]  /*9480*/  FMUL R16, R16, UR22 ;  /* 0x0000001610107c20 */ /* 0x000fc80008400000 */
[----:B------:R-:W-:-:S05]  /*9490*/  FFMA R16, R155, UR11, R16 ;  /* 0x0000000b9b107c23 */ /* 0x000fca0008000010 */
[----:B------:R-:W-:-:S05]  /*94a0*/  F2FP.BF16.F32.PACK_AB R16, RZ, R16 ;  /* 0x00000010ff10723e */ /* 0x000fca00000010ff */
[----:B------:R0:W-:Y:S01]  /*94b0*/  @P2 STG.E.U16 desc[UR20][R18.64+0x2], R16 ;  /* 0x0000021012002986 */ /* 0x0001e2000c101514 */
[----:B------:R-:W-:Y:S05]  /*94c0*/  @!P3 BRA `(.L_x_153) ;  /* 0x000000000004b947 */ /* 0x000fea0003800000 */
[----:B------:R4:W5:Y:S02]  /*94d0*/  LDG.E.LTC128B.U16 R15, desc[UR20][R6.64+0x10] ;  /* 0x00001014060f7981 */ /* 0x000964000c1e1520 */
.L_x_153:
[----:B------:R-:W-:Y:S05]  /*94e0*/  BSYNC B0 ;  /* 0x0000000000007941 */ /* 0x000fea0003800000 */
.L_x_152:
[----:B0----5:R-:W-:Y:S01]  /*94f0*/  IMAD.U32 R16, R15, 0x10000, RZ ;  /* 0x000100000f107824 */ /* 0x021fe200078e00ff */
[----:B------:R-:W-:Y:S01]  /*9500*/  ISETP.GT.AND P2, PT, R0, 0x9, P0 ;  /* 0x000000090000780c */ /* 0x000fe20000744270 */
[----:B------:R-:W-:Y:S02]  /*9510*/  BSSY B0, `(.L_x_154) ;  /* 0x0000007000007945 */ /* 0x000fe40003800000 */
[----:B------:R-:W-:-:S04]  /*9520*/  FMUL R19, R16, UR22 ;  /* 0x0000001610137c20 */ /* 0x000fc80008400000 */
[----:B------:R-:W-:-:S05]  /*9530*/  FFMA R19, R156, UR11, R19 ;  /* 0x0000000b9c137c23 */ /* 0x000fca0008000013 */
[----:B------:R-:W-:-:S05]  /*9540*/  F2FP.BF16.F32.PACK_AB R19, RZ, R19 ;  /* 0x00000013ff13723e */ /* 0x000fca00000010ff */
[----:B------:R0:W-:Y:S01]  /*9550*/  @P3 STG.E.U16 desc[UR20][R8.64+0x10], R19 ;  /* 0x0000101308003986 */ /* 0x0001e2000c101514 */
[----:B------:R-:W-:Y:S05]  /*9560*/  @!P2 BRA `(.L_x_155) ;  /* 0x000000000004a947 */ /* 0x000fea0003800000 */
[----:B------:R0:W5:Y:S02]  /*9570*/  LDG.E.LTC128B.U16 R15, desc[UR20][R6.64+0x12] ;  /* 0x00001214060f7981 */ /* 0x000164000c1e1520 */
.L_x_155:
[----:B------:R-:W-:Y:S05]  /*9580*/  BSYNC B0 ;  /* 0x0000000000007941 */ /* 0x000fea0003800000 */
.L_x_154:
[----:B-----5:R-:W-:Y:S01]  /*9590*/  IMAD.U32 R16, R15, 0x10000, RZ ;  /* 0x000100000f107824 */ /* 0x020fe200078e00ff */
        /* <DEDUP_REMOVED lines=8> */
.L_x_157:
[----:B------:R-:W-:Y:S05]  /*9620*/  BSYNC B0 ;  /* 0x0000000000007941 */ /* 0x000fea0003800000 */
.L_x_156:
[----:B0----5:R-:W-:Y:S01]  /*9630*/  IMAD.U32 R16, R15, 0x10000, RZ ;  /* 0x000100000f107824 */ /* 0x021fe200078e00ff */
[----:B------:R-:W-:Y:S01]  /*9640*/  MOV R23, UR5 ;  /* 0x0000000500177c02 */ /* 0x000fe20008000f00 */
[----:B------:R-:W-:Y:S01]  /*9650*/  IMAD.U32 R21, RZ, RZ, UR8 ;  /* 0x00000008ff157e24 */ /* 0x000fe2000f8e00ff */
[----:B------:R-:W-:Y:S01]  /*9660*/  ISETP.GT.AND P2, PT, R0, 0x9, P1 ;  /* 0x000000090000780c */ /* 0x000fe20000f44270 */
[----:B------:R-:W-:Y:S01]  /*9670*/  FMUL R19, R16, UR22 ;  /* 0x0000001610137c20 */ /* 0x000fe20008400000 */
[----:B------:R-:W-:Y:S02]  /*9680*/  BSSY B0, `(.L_x_158) ;  /* 0x0000008000007945 */ /* 0x000fe40003800000 */
[----:B------:R-:W-:Y:S01]  /*9690*/  IADD3 R18, P4, P5, R21, UR7, R2 ;  /* 0x0000000715127c10 */ /* 0x000fe2000fd9e002 */
[----:B------:R-:W-:-:S05]  /*96a0*/  FFMA R19, R158, UR11, R19 ;  /* 0x0000000b9e137c23 */ /* 0x000fca0008000013 */
[----:B------:R-:W-:Y:S02]  /*96b0*/  F2FP.BF16.F32.PACK_AB R16, RZ, R19 ;  /* 0x00000013ff10723e */ /* 0x000fe400000010ff */
[----:B------:R-:W-:-:S05]  /*96c0*/  IADD3.X R19, R23, UR4, R3, P4, P5 ;  /* 0x0000000417137c10 */ /* 0x000fca000a7ea403 */
[----:B------:R0:W-:Y:S01]  /*96d0*/  @P3 STG.E.U16 desc[UR20][R18.64+0x10], R16 ;  /* 0x0000101012003986 */ /* 0x0001e2000c101514 */
[----:B------:R-:W-:Y:S05]  /*96e0*/  @!P2 BRA `(.L_x_159) ;  /* 0x000000000004a947 */ /* 0x000fea0003800000 */
[----:B------:R0:W5:Y:S02]  /*96f0*/  LDG.E.LTC128B.U16 R15, desc[UR20][R4.64+0x12] ;  /* 0x00001214040f7981 */ /* 0x000164000c1e1520 */
.L_x_159:
[----:B------:R-:W-:Y:S05]  /*9700*/  BSYNC B0 ;  /* 0x0000000000007941 */ /* 0x000fea0003800000 */
.L_x_158:
        /* <DEDUP_REMOVED lines=9> */
.L_x_161:
[----:B------:R-:W-:Y:S05]  /*97a0*/  BSYNC B0 ;  /* 0x0000000000007941 */ /* 0x000fea0003800000 */
.L_x_160:
        /* <DEDUP_REMOVED lines=9> */
.L_x_163:
[----:B------:R-:W-:Y:S05]  /*9840*/  BSYNC B0 ;  /* 0x0000000000007941 */ /* 0x000fea0003800000 */
.L_x_162:
        /* <DEDUP_REMOVED lines=9> */
.L_x_165:
[----:B------:R-:W-:Y:S05]  /*98e0*/  BSYNC B0 ;  /* 0x0000000000007941 */ /* 0x000fea0003800000 */
.L_x_164:
        /* <DEDUP_REMOVED lines=9> */
.L_x_167:
[----:B------:R-:W-:Y:S05]  /*9980*/  BSYNC B0 ;  /* 0x0000000000007941 */ /* 0x000fea0003800000 */
.L_x_166:
[----:B-----5:R-:W-:Y:S01]  /*9990*/  SHF.L.U32 R16, R15, 0x10, RZ ;  /* 0x000000100f107819 */ /* 0x020fe200000006ff */
        /* <DEDUP_REMOVED lines=8> */
.L_x_169:
[----:B------:R-:W-:Y:S05]  /*9a20*/  BSYNC B0 ;  /* 0x0000000000007941 */ /* 0x000fea0003800000 */
.L_x_168:
        /* <DEDUP_REMOVED lines=9> */
.L_x_171:
[----:B------:R-:W-:Y:S05]  /*9ac0*/  BSYNC B0 ;  /* 0x0000000000007941 */ /* 0x000fea0003800000 */
.L_x_170:
        /* <DEDUP_REMOVED lines=9> */
.L_x_173:
[----:B------:R-:W-:Y:S05]  /*9b60*/  BSYNC B0 ;  /* 0x0000000000007941 */ /* 0x000fea0003800000 */
.L_x_172:
        /* <DEDUP_REMOVED lines=9> */
.L_x_175:
[----:B------:R-:W-:Y:S05]  /*9c00*/  BSYNC B0 ;  /* 0x0000000000007941 */ /* 0x000fea0003800000 */
.L_x_174:
        /* <DEDUP_REMOVED lines=9> */
.L_x_177:
[----:B------:R-:W-:Y:S05]  /*9ca0*/  BSYNC B0 ;  /* 0x0000000000007941 */ /* 0x000fea0003800000 */
.L_x_176:
        /* <DEDUP_REMOVED lines=9> */
.L_x_179:
[----:B------:R-:W-:Y:S05]  /*9d40*/  BSYNC B0 ;  /* 0x0000000000007941 */ /* 0x000fea0003800000 */
.L_x_178:
        /* <DEDUP_REMOVED lines=9> */
.L_x_181:
[----:B------:R-:W-:Y:S05]  /*9de0*/  BSYNC B0 ;  /* 0x0000000000007941 */ /* 0x000fea0003800000 */
.L_x_180:
        /* <DEDUP_REMOVED lines=9> */
.L_x_183:
[----:B------:R-:W-:Y:S05]  /*9e80*/  BSYNC B0 ;  /* 0x0000000000007941 */ /* 0x000fea0003800000 */
.L_x_182:
        /* <DEDUP_REMOVED lines=9> */
.L_x_185:
[----:B------:R-:W-:Y:S05]  /*9f20*/  BSYNC B0 ;  /* 0x0000000000007941 */ /* 0x000fea0003800000 */
.L_x_184:
        /* <DEDUP_REMOVED lines=9> */
.L_x_187:
[----:B------:R-:W-:Y:S05]  /*9fc0*/  BSYNC B0 ;  /* 0x0000000000007941 */ /* 0x000fea0003800000 */
.L_x_186:
        /* <DEDUP_REMOVED lines=9> */
.L_x_189:
[----:B------:R-:W-:Y:S05]  /*a060*/  BSYNC B0 ;  /* 0x0000000000007941 */ /* 0x000fea0003800000 */
.L_x_188:
        /* <DEDUP_REMOVED lines=9> */
.L_x_191:
[----:B------:R-:W-:Y:S05]  /*a100*/  BSYNC B0 ;  /* 0x0000000000007941 */ /* 0x000fea0003800000 */
.L_x_190:
        /* <DEDUP_REMOVED lines=9> */
.L_x_193:
[----:B------:R-:W-:Y:S05]  /*a1a0*/  BSYNC B0 ;  /* 0x0000000000007941 */ /* 0x000fea0003800000 */
.L_x_192:
        /* <DEDUP_REMOVED lines=9> */
.L_x_195:
[----:B------:R-:W-:Y:S05]  /*a240*/  BSYNC B0 ;  /* 0x0000000000007941 */ /* 0x000fea0003800000 */
.L_x_194:
        /* <DEDUP_REMOVED lines=9> */
.L_x_197:
[----:B------:R-:W-:Y:S05]  /*a2e0*/  BSYNC B0 ;  /* 0x0000000000007941 */ /* 0x000fea0003800000 */
.L_x_196:
        /* <DEDUP_REMOVED lines=9> */
.L_x_199:
[----:B------:R-:W-:Y:S05]  /*a380*/  BSYNC B0 ;  /* 0x0000000000007941 */ /* 0x000fea0003800000 */
.L_x_198:
        /* <DEDUP_REMOVED lines=9> */
.L_x_201:
[----:B------:R-:W-:Y:S05]  /*a420*/  BSYNC B0 ;  /* 0x0000000000007941 */ /* 0x000fea0003800000 */
.L_x_200:
        /* <DEDUP_REMOVED lines=9> */
.L_x_203:
[----:B------:R-:W-:Y:S05]  /*a4c0*/  BSYNC B0 ;  /* 0x0000000000007941 */ /* 0x000fea0003800000 */
.L_x_202:
        /* <DEDUP_REMOVED lines=9> */
.L_x_205:
[----:B------:R-:W-:Y:S05]  /*a560*/  BSYNC B0 ;  /* 0x0000000000007941 */ /* 0x000fea0003800000 */
.L_x_204:
        /* <DEDUP_REMOVED lines=9> */
.L_x_207:
[----:B------:R-:W-:Y:S05]  /*a600*/  BSYNC B0 ;  /* 0x0000000000007941 */ /* 0x000fea0003800000 */
.L_x_206:
        /* <DEDUP_REMOVED lines=9> */
.L_x_209:
[----:B------:R-:W-:Y:S05]  /*a6a0*/  BSYNC B0 ;  /* 0x0000000000007941 */ /* 0x000fea0003800000 */
.L_x_208:
        /* <DEDUP_REMOVED lines=9> */
.L_x_211:
[----:B------:R-:W-:Y:S05]  /*a740*/  BSYNC B0 ;  /* 0x0000000000007941 */ /* 0x000fea0003800000 */
.L_x_210:
        /* <DEDUP_REMOVED lines=9> */
.L_x_213:
[----:B------:R-:W-:Y:S05]  /*a7e0*/  BSYNC B0 ;  /* 0x0000000000007941 */ /* 0x000fea0003800000 */
.L_x_212:
        /* <DEDUP_REMOVED lines=9> */
.L_x_215:
[----:B------:R-:W-:Y:S05]  /*a880*/  BSYNC B0 ;  /* 0x0000000000007941 */ /* 0x000fea0003800000 */
.L_x_214:
        /* <DEDUP_REMOVED lines=9> */
.L_x_217:
[----:B------:R-:W-:Y:S05]  /*a920*/  BSYNC B0 ;  /* 0x0000000000007941 */ /* 0x000fea0003800000 */
.L_x_216:
        /* <DEDUP_REMOVED lines=9> */
.L_x_219:
[----:B------:R-:W-:Y:S05]  /*a9c0*/  BSYNC B0 ;  /* 0x0000000000007941 */ /* 0x000fea0003800000 */
.L_x_218:
        /* <DEDUP_REMOVED lines=9> */
.L_x_221:
[----:B------:R-:W-:Y:S05]  /*aa60*/  BSYNC B0 ;  /* 0x0000000000007941 */ /* 0x000fea0003800000 */
.L_x_220:
        /* <DEDUP_REMOVED lines=9> */
.L_x_223:
[----:B------:R-:W-:Y:S05]  /*ab00*/  BSYNC B0 ;  /* 0x0000000000007941 */ /* 0x000fea0003800000 */
.L_x_222:
        /* <DEDUP_REMOVED lines=9> */
.L_x_225:
[----:B------:R-:W-:Y:S05]  /*aba0*/  BSYNC B0 ;  /* 0x0000000000007941 */ /* 0x000fea0003800000 */
.L_x_224:
        /* <DEDUP_REMOVED lines=9> */
.L_x_227:
[----:B------:R-:W-:Y:S05]  /*ac40*/  BSYNC B0 ;  /* 0x0000000000007941 */ /* 0x000fea0003800000 */
.L_x_226:
        /* <DEDUP_REMOVED lines=9> */
.L_x_229:
[----:B------:R-:W-:Y:S05]  /*ace0*/  BSYNC B0 ;  /* 0x0000000000007941 */ /* 0x000fea0003800000 */
.L_x_228:
        /* <DEDUP_REMOVED lines=9> */
.L_x_231:
[----:B------:R-:W-:Y:S05]  /*ad80*/  BSYNC B0 ;  /* 0x0000000000007941 */ /* 0x000fea0003800000 */
.L_x_230:
        /* <DEDUP_REMOVED lines=9> */
.L_x_233:
[----:B------:R-:W-:Y:S05]  /*ae20*/  BSYNC B0 ;  /* 0x0000000000007941 */ /* 0x000fea0003800000 */
.L_x_232:
        /* <DEDUP_REMOVED lines=9> */
.L_x_235:
[----:B------:R-:W-:Y:S05]  /*aec0*/  BSYNC B0 ;  /* 0x0000000000007941 */ /* 0x000fea0003800000 */
.L_x_234:
        /* <DEDUP_REMOVED lines=9> */
.L_x_237:
[----:B------:R-:W-:Y:S05]  /*af60*/  BSYNC B0 ;  /* 0x0000000000007941 */ /* 0x000fea0003800000 */
.L_x_236:
        /* <DEDUP_REMOVED lines=9> */
.L_x_239:
[----:B------:R-:W-:Y:S05]  /*b000*/  BSYNC B0 ;  /* 0x0000000000007941 */ /* 0x000fea0003800000 */
.L_x_238:
        /* <DEDUP_REMOVED lines=9> */
.L_x_241:
[----:B------:R-:W-:Y:S05]  /*b0a0*/  BSYNC B0 ;  /* 0x0000000000007941 */ /* 0x000fea0003800000 */
.L_x_240:
        /* <DEDUP_REMOVED lines=9> */
.L_x_243:
[----:B------:R-:W-:Y:S05]  /*b140*/  BSYNC B0 ;  /* 0x0000000000007941 */ /* 0x000fea0003800000 */
.L_x_242:
        /* <DEDUP_REMOVED lines=9> */
.L_x_245:
[----:B------:R-:W-:Y:S05]  /*b1e0*/  BSYNC B0 ;  /* 0x0000000000007941 */ /* 0x000fea0003800000 */
.L_x_244:
        /* <DEDUP_REMOVED lines=9> */
.L_x_247:
[----:B------:R-:W-:Y:S05]  /*b280*/  BSYNC B0 ;  /* 0x0000000000007941 */ /* 0x000fea0003800000 */
.L_x_246:
        /* <DEDUP_REMOVED lines=9> */
.L_x_249:
[----:B------:R-:W-:Y:S05]  /*b320*/  BSYNC B0 ;  /* 0x0000000000007941 */ /* 0x000fea0003800000 */
.L_x_248:
        /* <DEDUP_REMOVED lines=9> */
.L_x_251:
[----:B------:R-:W-:Y:S05]  /*b3c0*/  BSYNC B0 ;  /* 0x0000000000007941 */ /* 0x000fea0003800000 */
.L_x_250:
        /* <DEDUP_REMOVED lines=9> */
.L_x_253:
[----:B------:R-:W-:Y:S05]  /*b460*/  BSYNC B0 ;  /* 0x0000000000007941 */ /* 0x000fea0003800000 */
.L_x_252:
        /* <DEDUP_REMOVED lines=9> */
.L_x_255:
[----:B------:R-:W-:Y:S05]  /*b500*/  BSYNC B0 ;  /* 0x0000000000007941 */ /* 0x000fea0003800000 */
.L_x_254:
        /* <DEDUP_REMOVED lines=9> */
.L_x_257:
[----:B------:R-:W-:Y:S05]  /*b5a0*/  BSYNC B0 ;  /* 0x0000000000007941 */ /* 0x000fea0003800000 */
.L_x_256:
        /* <DEDUP_REMOVED lines=9> */
.L_x_259:
[----:B------:R-:W-:Y:S05]  /*b640*/  BSYNC B0 ;  /* 0x0000000000007941 */ /* 0x000fea0003800000 */
.L_x_258:
        /* <DEDUP_REMOVED lines=9> */
.L_x_261:
[----:B------:R-:W-:Y:S05]  /*b6e0*/  BSYNC B0 ;  /* 0x0000000000007941 */ /* 0x000fea0003800000 */
.L_x_260:
        /* <DEDUP_REMOVED lines=9> */
.L_x_263:
[----:B------:R-:W-:Y:S05]  /*b780*/  BSYNC B0 ;  /* 0x0000000000007941 */ /* 0x000fea0003800000 */
.L_x_262:
        /* <DEDUP_REMOVED lines=9> */
.L_x_265:
[----:B------:R-:W-:Y:S05]  /*b820*/  BSYNC B0 ;  /* 0x0000000000007941 */ /* 0x000fea0003800000 */
.L_x_264:
        /* <DEDUP_REMOVED lines=9> */
.L_x_267:
[----:B------:R-:W-:Y:S05]  /*b8c0*/  BSYNC B0 ;  /* 0x0000000000007941 */ /* 0x000fea0003800000 */
.L_x_266:
[----:B01--45:R-:W-:Y:S01]  /*b8d0*/  SHF.L.U32 R6, R15, 0x10, RZ ;  /* 0x000000100f067819 */ /* 0x033fe200000006ff */
        /* <DEDUP_REMOVED lines=8> */
.L_x_269:
[----:B------:R-:W-:Y:S05]  /*b960*/  BSYNC B0 ;  /* 0x0000000000007941 */ /* 0x000fea0003800000 */
.L_x_268:
[----:B0----5:R-:W-:Y:S01]  /*b970*/  IMAD.U32 R6, R15, 0x10000, RZ ;  /* 0x000100000f067824 */ /* 0x021fe200078e00ff */
[----:B------:R-:W-:Y:S01]  /*b980*/  ISETP.GT.AND P1, PT, R0, 0x79, P1 ;  /* 0x000000790000780c */ /* 0x000fe20000f24270 */
[----:B------:R-:W-:Y:S01]  /*b990*/  BSSY B0, `(.L_x_270) ;  /* 0x000000b000007945 */ /* 0x000fe20003800000 */
[----:B------:R-:W-:Y:S01]  /*b9a0*/  IADD3 R20, P0, R12, 0x80, RZ ;  /* 0x000000800c147810 */ /* 0x000fe20007f1e0ff */
[----:B------:R-:W-:Y:S01]  /*b9b0*/  FMUL R7, R6, UR22 ;  /* 0x0000001606077c20 */ /* 0x000fe20008400000 */
[----:B------:R-:W-:-:S03]  /*b9c0*/  @P2 IMAD.MOV.U32 R6, RZ, RZ, R18 ;  /* 0x000000ffff062224 */ /* 0x000fc600078e0012 */
[----:B------:R-:W-:-:S05]  /*b9d0*/  FFMA R7, R214, UR11, R7 ;  /* 0x0000000bd6077c23 */ /* 0x000fca0008000007 */
[----:B------:R-:W-:-:S04]  /*b9e0*/  F2FP.BF16.F32.PACK_AB R7, RZ, R7 ;  /* 0x00000007ff07723e */ /* 0x000fc800000010ff */
[----:B------:R-:W-:Y:S01]  /*b9f0*/  PRMT R8, R7, 0x7610, R8 ;  /* 0x0000761007087816 */ /* 0x000fe20000000008 */
[----:B------:R-:W-:-:S05]  /*ba00*/  @P2 IMAD.MOV.U32 R7, RZ, RZ, R19 ;  /* 0x000000ffff072224 */ /* 0x000fca00078e0013 */
[----:B------:R0:W-:Y:S01]  /*ba10*/  @P2 STG.E.U16 desc[UR20][R6.64+0xf0], R8 ;  /* 0x0000f00806002986 */ /* 0x0001e2000c101514 */
[----:B------:R-:W-:Y:S05]  /*ba20*/  @!P1 BRA `(.L_x_271) ;  /* 0x0000000000049947 */ /* 0x000fea0003800000 */
[----:B------:R4:W5:Y:S02]  /*ba30*/  LDG.E.LTC128B.U16 R15, desc[UR20][R4.64+0xf2] ;  /* 0x0000f214040f7981 */ /* 0x000964000c1e1520 */
.L_x_271:
[----:B------:R-:W-:Y:S05]  /*ba40*/  BSYNC B0 ;  /* 0x0000000000007941 */ /* 0x000fea0003800000 */
.L_x_270:
[----:B-12345:R-:W-:Y:S01]  /*ba50*/  IMAD.U32 R4, R15, 0x10000, RZ ;  /* 0x000100000f047824 */ /* 0x03efe200078e00ff */
[----:B------:R-:W-:Y:S01]  /*ba60*/  IADD3.X R5, RZ, R13, RZ, P0, !PT ;  /* 0x0000000dff057210 */ /* 0x000fe200007fe4ff */
[----:B0-----:R-:W-:Y:S01]  /*ba70*/  IMAD.WIDE.U32 R6, R20, UR16, R10 ;  /* 0x0000001014067c25 */ /* 0x001fe2000f8e000a */
[----:B------:R-:W-:-:S03]  /*ba80*/  ISETP.GT.AND P0, PT, R14, 0x80, PT ;  /* 0x000000800e00780c */ /* 0x000fc60003f04270 */
[----:B------:R-:W-:Y:S01]  /*ba90*/  FMUL R4, R4, UR22 ;  /* 0x0000001604047c20 */ /* 0x000fe20008400000 */
[----:B------:R-:W-:Y:S01]  /*baa0*/  IMAD R5, R5, UR16, RZ ;  /* 0x0000001005057c24 */ /* 0x000fe2000f8e02ff */
[----:B------:R-:W-:Y:S02]  /*bab0*/  ISETP.GT.AND P3, PT, R0, RZ, P0 ;  /* 0x000000ff0000720c */ /* 0x000fe40000764270 */
[----:B------:R-:W-:Y:S01]  /*bac0*/  FFMA R4, R215, UR11, R4 ;  /* 0x0000000bd7047c23 */ /* 0x000fe20008000004 */
[----:B------:R-:W-:-:S04]  /*bad0*/  IMAD R21, R20, UR17, R5 ;  /* 0x0000001114157c24 */ /* 0x000fc8000f8e0205 */
[----:B------:R-:W-:Y:S01]  /*bae0*/  F2FP.BF16.F32.PACK_AB R8, RZ, R4 ;  /* 0x00000004ff08723e */ /* 0x000fe200000010ff */
[----:B------:R-:W-:Y:S01]  /*baf0*/  IMAD.IADD R5, R7, 0x1, R21 ;  /* 0x0000000107057824 */ /* 0x000fe200078e0215 */
[----:B------:R-:W-:Y:S02]  /*bb00*/  LEA R4, P2, R6, UR18, 0x1 ;  /* 0x0000001206047c11 */ /* 0x000fe4000f8408ff */
[----:B------:R-:W-:Y:S02]  /*bb10*/  PRMT R9, R8, 0x7610, R9 ;  /* 0x0000761008097816 */ /* 0x000fe40000000009 */
[----:B------:R-:W-:-:S03]  /*bb20*/  LEA.HI.X R5, R6, UR19, R5, 0x1, P2 ;  /* 0x0000001306057c11 */ /* 0x000fc600090f0c05 */
[----:B------:R0:W-:Y:S04]  /*bb30*/  @P1 STG.E.U16 desc[UR20][R18.64+0xf2], R9 ;  /* 0x0000f20912001986 */ /* 0x0001e8000c101514 */
[----:B------:R-:W2:Y:S01]  /*bb40*/  @P3 LDG.E.LTC128B.U16 R15, desc[UR20][R4.64] ;  /* 0x00000014040f3981 */ /* 0x000ea2000c1e1520 */
[----:B------:R-:W-:Y:S01]  /*bb50*/  USHF.L.U32 UR4, UR14, 0x8, URZ ;  /* 0x000000080e047899 */ /* 0x000fe2000800063f */
[----:B------:R-:W-:Y:S01]  /*bb60*/  ISETP.GT.AND P2, PT, R0, 0x1, P0 ;  /* 0x000000010000780c */ /* 0x000fe20000744270 */
[----:B------:R-:W-:Y:S01]  /*bb70*/  USHF.L.U64.HI UR6, UR14, 0x8, UR15 ;  /* 0x000000080e067899 */ /* 0x000fe2000801020f */
[----:B------:R-:W-:Y:S03]  /*bb80*/  BSSY B0, `(.L_x_272) ;  /* 0x000000a000007945 */ /* 0x000fe60003800000 */
[----:B------:R-:W-:-:S04]  /*bb90*/  IADD3 R8, P1, R2, UR4, RZ ;  /* 0x0000000402087c10 */ /* 0x000fc8000ff3e0ff */
[----:B0-----:R-:W-:Y:S01]  /*bba0*/  IADD3.X R9, R3, UR6, RZ, P1, !PT ;  /* 0x0000000603097c10 */ /* 0x001fe20008ffe4ff */
[----:B--2---:R-:W-:-:S04]  /*bbb0*/  IMAD.U32 R6, R15, 0x10000, RZ ;  /* 0x000100000f067824 */ /* 0x004fc800078e00ff */
[----:B------:R-:W-:-:S04]  /*bbc0*/  FMUL R7, R6, UR22 ;  /* 0x0000001606077c20 */ /* 0x000fc80008400000 */
[----:B------:R-:W-:-:S05]  /*bbd0*/  FFMA R7, R88, UR11, R7 ;  /* 0x0000000b58077c23 */ /* 0x000fca0008000007 */
[----:B------:R-:W-:-:S05]  /*bbe0*/  F2FP.BF16.F32.PACK_AB R7, RZ, R7 ;  /* 0x00000007ff07723e */ /* 0x000fca00000010ff */
[----:B------:R0:W-:Y:S01]  /*bbf0*/  @P3 STG.E.U16 desc[UR20][R8.64], R7 ;  /* 0x0000000708003986 */ /* 0x0001e2000c101514 */
[----:B------:R-:W-:Y:S05]  /*bc00*/  @!P2 BRA `(.L_x_273) ;  /* 0x000000000004a947 */ /* 0x000fea0003800000 */
[----:B------:R1:W5:Y:S02]  /*bc10*/  LDG.E.LTC128B.U16 R15, desc[UR20][R4.64+0x2] ;  /* 0x00000214040f7981 */ /* 0x000364000c1e1520 */
.L_x_273:
[----:B------:R-:W-:Y:S05]  /*bc20*/  BSYNC B0 ;  /* 0x0000000000007941 */ /* 0x000fea0003800000 */
.L_x_272:
        /* <DEDUP_REMOVED lines=15> */
.L_x_275:
[----:B------:R-:W-:Y:S05]  /*bd20*/  BSYNC B0 ;  /* 0x0000000000007941 */ /* 0x000fea0003800000 */
.L_x_274:
        /* <DEDUP_REMOVED lines=11> */
.L_x_277:
[----:B------:R-:W-:Y:S05]  /*bde0*/  BSYNC B0 ;  /* 0x0000000000007941 */ /* 0x000fea0003800000 */
.L_x_276:
        /* <DEDUP_REMOVED lines=9> */
.L_x_279:
[----:B------:R-:W-:Y:S05]  /*be80*/  BSYNC B0 ;  /* 0x0000000000007941 */ /* 0x000fea0003800000 */
.L_x_278:
        /* <DEDUP_REMOVED lines=9> */
.L_x_281:
[----:B------:R-:W-:Y:S05]  /*bf20*/  BSYNC B0 ;  /* 0x0000000000007941 */ /* 0x000fea0003800000 */
.L_x_280:
        /* <DEDUP_REMOVED lines=9> */
.L_x_283:
[----:B------:R-:W-:Y:S05]  /*bfc0*/  BSYNC B0 ;  /* 0x0000000000007941 */ /* 0x000fea0003800000 */
.L_x_282:
        /* <DEDUP_REMOVED lines=13> */
.L_x_285:
[----:B------:R-:W-:Y:S05]  /*c0a0*/  BSYNC B0 ;  /* 0x0000000000007941 */ /* 0x000fea0003800000 */
.L_x_284:
        /* <DEDUP_REMOVED lines=9> */
.L_x_287:
[----:B------:R-:W-:Y:S05]  /*c140*/  BSYNC B0 ;  /* 0x0000000000007941 */ /* 0x000fea0003800000 */
.L_x_286:
        /* <DEDUP_REMOVED lines=9> */
.L_x_289:
[----:B------:R-:W-:Y:S05]  /*c1e0*/  BSYNC B0 ;  /* 0x0000000000007941 */ /* 0x000fea0003800000 */
.L_x_288:
        /* <DEDUP_REMOVED lines=9> */
.L_x_291:
[----:B------:R-:W-:Y:S05]  /*c280*/  BSYNC B0 ;  /* 0x0000000000007941 */ /* 0x000fea0003800000 */
.L_x_290:
        /* <DEDUP_REMOVED lines=9> */
.L_x_293:
[----:B------:R-:W-:Y:S05]  /*c320*/  BSYNC B0 ;  /* 0x0000000000007941 */ /* 0x000fea0003800000 */
.L_x_292:
        /* <DEDUP_REMOVED lines=9> */
.L_x_295:
[----:B------:R-:W-:Y:S05]  /*c3c0*/  BSYNC B0 ;  /* 0x0000000000007941 */ /* 0x000fea0003800000 */
.L_x_294:
        /* <DEDUP_REMOVED lines=9> */
.L_x_297:
[----:B------:R-:W-:Y:S05]  /*c460*/  BSYNC B0 ;  /* 0x0000000000007941 */ /* 0x000fea0003800000 */
.L_x_296:
        /* <DEDUP_REMOVED lines=9> */
.L_x_299:
[----:B------:R-:W-:Y:S05]  /*c500*/  BSYNC B0 ;  /* 0x0000000000007941 */ /* 0x000fea0003800000 */
.L_x_298:
        /* <DEDUP_REMOVED lines=9> */
.L_x_301:
[----:B------:R-:W-:Y:S05]  /*c5a0*/  BSYNC B0 ;  /* 0x0000000000007941 */ /* 0x000fea0003800000 */
.L_x_300:
        /* <DEDUP_REMOVED lines=9> */
.L_x_303:
[----:B------:R-:W-:Y:S05]  /*c640*/  BSYNC B0 ;  /* 0x0000000000007941 */ /* 0x000fea0003800000 */
.L_x_302:
        /* <DEDUP_REMOVED lines=9> */
.L_x_305:
[----:B------:R-:W-:Y:S05]  /*c6e0*/  BSYNC B0 ;  /* 0x0000000000007941 */ /* 0x000fea0003800000 */
.L_x_304:
        /* <DEDUP_REMOVED lines=9> */
.L_x_307:
[----:B------:R-:W-:Y:S05]  /*c780*/  BSYNC B0 ;  /* 0x0000000000007941 */ /* 0x000fea0003800000 */
.L_x_306:
        /* <DEDUP_REMOVED lines=9> */
.L_x_309:
[----:B------:R-:W-:Y:S05]  /*c820*/  BSYNC B0 ;  /* 0x0000000000007941 */ /* 0x000fea0003800000 */
.L_x_308:
        /* <DEDUP_REMOVED lines=9> */
.L_x_311:
[----:B------:R-:W-:Y:S05]  /*c8c0*/  BSYNC B0 ;  /* 0x0000000000007941 */ /* 0x000fea0003800000 */
.L_x_310:
        /* <DEDUP_REMOVED lines=9> */
.L_x_313:
[----:B------:R-:W-:Y:S05]  /*c960*/  BSYNC B0 ;  /* 0x0000000000007941 */ /* 0x000fea0003800000 */
.L_x_312:
        /* <DEDUP_REMOVED lines=9> */
.L_x_315:
[----:B------:R-:W-:Y:S05]  /*ca00*/  BSYNC B0 ;  /* 0x0000000000007941 */ /* 0x000fea0003800000 */
.L_x_314:
        /* <DEDUP_REMOVED lines=9> */
.L_x_317:
[----:B------:R-:W-:Y:S05]  /*caa0*/  BSYNC B0 ;  /* 0x0000000000007941 */ /* 0x000fea0003800000 */
.L_x_316:
        /* <DEDUP_REMOVED lines=9> */
.L_x_319:
[----:B------:R-:W-:Y:S05]  /*cb40*/  BSYNC B0 ;  /* 0x0000000000007941 */ /* 0x000fea0003800000 */
.L_x_318:
        /* <DEDUP_REMOVED lines=9> */
.L_x_321:
[----:B------:R-:W-:Y:S05]  /*cbe0*/  BSYNC B0 ;  /* 0x0000000000007941 */ /* 0x000fea0003800000 */
.L_x_320:
        /* <DEDUP_REMOVED lines=9> */
.L_x_323:
[----:B------:R-:W-:Y:S05]  /*cc80*/  BSYNC B0 ;  /* 0x0000000000007941 */ /* 0x000fea0003800000 */
.L_x_322:
        /* <DEDUP_REMOVED lines=9> */
.L_x_325:
[----:B------:R-:W-:Y:S05]  /*cd20*/  BSYNC B0 ;  /* 0x0000000000007941 */ /* 0x000fea0003800000 */
.L_x_324:
        /* <DEDUP_REMOVED lines=9> */
.L_x_327:
[----:B------:R-:W-:Y:S05]  /*cdc0*/  BSYNC B0 ;  /* 0x0000000000007941 */ /* 0x000fea0003800000 */
.L_x_326:
        /* <DEDUP_REMOVED lines=9> */
.L_x_329:
[----:B------:R-:W-:Y:S05]  /*ce60*/  BSYNC B0 ;  /* 0x0000000000007941 */ /* 0x000fea0003800000 */
.L_x_328:
        /* <DEDUP_REMOVED lines=9> */
.L_x_331:
[----:B------:R-:W-:Y:S05]  /*cf00*/  BSYNC B0 ;  /* 0x0000000000007941 */ /* 0x000fea0003800000 */
.L_x_330:
        /* <DEDUP_REMOVED lines=9> */
.L_x_333:
[----:B------:R-:W-:Y:S05]  /*cfa0*/  BSYNC B0 ;  /* 0x0000000000007941 */ /* 0x000fea0003800000 */
.L_x_332:
        /* <DEDUP_REMOVED lines=9> */
.L_x_335:
[----:B------:R-:W-:Y:S05]  /*d040*/  BSYNC B0 ;  /* 0x0000000000007941 */ /* 0x000fea0003800000 */
.L_x_334:
        /* <DEDUP_REMOVED lines=9> */
.L_x_337:
[----:B------:R-:W-:Y:S05]  /*d0e0*/  BSYNC B0 ;  /* 0x0000000000007941 */ /* 0x000fea0003800000 */
.L_x_336:
        /* <DEDUP_REMOVED lines=9> */
.L_x_339:
[----:B------:R-:W-:Y:S05]  /*d180*/  BSYNC B0 ;  /* 0x0000000000007941 */ /* 0x000fea0003800000 */
.L_x_338:
        /* <DEDUP_REMOVED lines=9> */
.L_x_341:
[----:B------:R-:W-:Y:S05]  /*d220*/  BSYNC B0 ;  /* 0x0000000000007941 */ /* 0x000fea0003800000 */
.L_x_340:
        /* <DEDUP_REMOVED lines=9> */
.L_x_343:
[----:B------:R-:W-:Y:S05]  /*d2c0*/  BSYNC B0 ;  /* 0x0000000000007941 */ /* 0x000fea0003800000 */
.L_x_342:
        /* <DEDUP_REMOVED lines=9> */
.L_x_345:
[----:B------:R-:W-:Y:S05]  /*d360*/  BSYNC B0 ;  /* 0x0000000000007941 */ /* 0x000fea0003800000 */
.L_x_344:
        /* <DEDUP_REMOVED lines=9> */
.L_x_347:
[----:B------:R-:W-:Y:S05]  /*d400*/  BSYNC B0 ;  /* 0x0000000000007941 */ /* 0x000fea0003800000 */
.L_x_346:
        /* <DEDUP_REMOVED lines=9> */
.L_x_349:
[----:B------:R-:W-:Y:S05]  /*d4a0*/  BSYNC B0 ;  /* 0x0000000000007941 */ /* 0x000fea0003800000 */
.L_x_348:
        /* <DEDUP_REMOVED lines=9> */
.L_x_351:
[----:B------:R-:W-:Y:S05]  /*d540*/  BSYNC B0 ;  /* 0x0000000000007941 */ /* 0x000fea0003800000 */
.L_x_350:
        /* <DEDUP_REMOVED lines=9> */
.L_x_353:
[----:B------:R-:W-:Y:S05]  /*d5e0*/  BSYNC B0 ;  /* 0x0000000000007941 */ /* 0x000fea0003800000 */
.L_x_352:
        /* <DEDUP_REMOVED lines=9> */
.L_x_355:
[----:B------:R-:W-:Y:S05]  /*d680*/  BSYNC B0 ;  /* 0x0000000000007941 */ /* 0x000fea0003800000 */
.L_x_354:
        /* <DEDUP_REMOVED lines=9> */
.L_x_357:
[----:B------:R-:W-:Y:S05]  /*d720*/  BSYNC B0 ;  /* 0x0000000000007941 */ /* 0x000fea0003800000 */
.L_x_356:
        /* <DEDUP_REMOVED lines=9> */
.L_x_359:
[----:B------:R-:W-:Y:S05]  /*d7c0*/  BSYNC B0 ;  /* 0x0000000000007941 */ /* 0x000fea0003800000 */
.L_x_358:
        /* <DEDUP_REMOVED lines=9> */
.L_x_361:
[----:B------:R-:W-:Y:S05]  /*d860*/  BSYNC B0 ;  /* 0x0000000000007941 */ /* 0x000fea0003800000 */
.L_x_360:
        /* <DEDUP_REMOVED lines=9> */
.L_x_363:
[----:B------:R-:W-:Y:S05]  /*d900*/  BSYNC B0 ;  /* 0x0000000000007941 */ /* 0x000fea0003800000 */
.L_x_362:
        /* <DEDUP_REMOVED lines=9> */
.L_x_365:
[----:B------:R-:W-:Y:S05]  /*d9a0*/  BSYNC B0 ;  /* 0x0000000000007941 */ /* 0x000fea0003800000 */
.L_x_364:
        /* <DEDUP_REMOVED lines=9> */
.L_x_367:
[----:B------:R-:W-:Y:S05]  /*da40*/  BSYNC B0 ;  /* 0x0000000000007941 */ /* 0x000fea0003800000 */
.L_x_366:
        /* <DEDUP_REMOVED lines=9> */
.L_x_369:
[----:B------:R-:W-:Y:S05]  /*dae0*/  BSYNC B0 ;  /* 0x0000000000007941 */ /* 0x000fea0003800000 */
.L_x_368:
        /* <DEDUP_REMOVED lines=9> */
.L_x_371:
[----:B------:R-:W-:Y:S05]  /*db80*/  BSYNC B0 ;  /* 0x0000000000007941 */ /* 0x000fea0003800000 */
.L_x_370:
        /* <DEDUP_REMOVED lines=9> */
.L_x_373:
[----:B------:R-:W-:Y:S05]  /*dc20*/  BSYNC B0 ;  /* 0x0000000000007941 */ /* 0x000fea0003800000 */
.L_x_372:
        /* <DEDUP_REMOVED lines=9> */
.L_x_375:
[----:B------:R-:W-:Y:S05]  /*dcc0*/  BSYNC B0 ;  /* 0x0000000000007941 */ /* 0x000fea0003800000 */
.L_x_374:
        /* <DEDUP_REMOVED lines=9> */
.L_x_377:
[----:B------:R-:W-:Y:S05]  /*dd60*/  BSYNC B0 ;  /* 0x0000000000007941 */ /* 0x000fea0003800000 */
.L_x_376:
        /* <DEDUP_REMOVED lines=9> */
.L_x_379:
[----:B------:R-:W-:Y:S05]  /*de00*/  BSYNC B0 ;  /* 0x0000000000007941 */ /* 0x000fea0003800000 */
.L_x_378:
        /* <DEDUP_REMOVED lines=9> */
.L_x_381:
[----:B------:R-:W-:Y:S05]  /*dea0*/  BSYNC B0 ;  /* 0x0000000000007941 */ /* 0x000fea0003800000 */
.L_x_380:
        /* <DEDUP_REMOVED lines=9> */
.L_x_383:
[----:B------:R-:W-:Y:S05]  /*df40*/  BSYNC B0 ;  /* 0x0000000000007941 */ /* 0x000fea0003800000 */
.L_x_382:
        /* <DEDUP_REMOVED lines=9> */
.L_x_385:
[----:B------:R-:W-:Y:S05]  /*dfe0*/  BSYNC B0 ;  /* 0x0000000000007941 */ /* 0x000fea0003800000 */
.L_x_384:
        /* <DEDUP_REMOVED lines=9> */
.L_x_387:
[----:B------:R-:W-:Y:S05]  /*e080*/  BSYNC B0 ;  /* 0x0000000000007941 */ /* 0x000fea0003800000 */
.L_x_386:
        /* <DEDUP_REMOVED lines=9> */
.L_x_389:
[----:B------:R-:W-:Y:S05]  /*e120*/  BSYNC B0 ;  /* 0x0000000000007941 */ /* 0x000fea0003800000 */
.L_x_388:
        /* <DEDUP_REMOVED lines=9> */
.L_x_391:
[----:B------:R-:W-:Y:S05]  /*e1c0*/  BSYNC B0 ;  /* 0x0000000000007941 */ /* 0x000fea0003800000 */
.L_x_390:
        /* <DEDUP_REMOVED lines=9> */
.L_x_393:
[----:B------:R-:W-:Y:S05]  /*e260*/  BSYNC B0 ;  /* 0x0000000000007941 */ /* 0x000fea0003800000 */
.L_x_392:
        /* <DEDUP_REMOVED lines=9> */
.L_x_395:
[----:B------:R-:W-:Y:S05]  /*e300*/  BSYNC B0 ;  /* 0x0000000000007941 */ /* 0x000fea0003800000 */
.L_x_394:
        /* <DEDUP_REMOVED lines=13> */
.L_x_397:
[----:B------:R-:W-:Y:S05]  /*e3e0*/  BSYNC B0 ;  /* 0x0000000000007941 */ /* 0x000fea0003800000 */
.L_x_396:
[----:B0----5:R-:W-:Y:S01]  /*e3f0*/  IMAD.U32 R4, R15, 0x10000, RZ ;  /* 0x000100000f047824 */ /* 0x021fe200078e00ff */
[----:B------:R-:W-:Y:S01]  /*e400*/  IADD3.X R12, RZ, R13, RZ, P0, !PT ;  /* 0x0000000dff0c7210 */ /* 0x000fe200007fe4ff */
[----:B-1234-:R-:W-:Y:S01]  /*e410*/  IMAD.WIDE.U32 R6, R8, UR16, R10 ;  /* 0x0000001008067c25 */ /* 0x01efe2000f8e000a */
        /* <DEDUP_REMOVED lines=8> */
[----:B------:R-:W-:-:S03]  /*e4a0*/  LEA R4, P3, R6, UR18, 0x1 ;  /* 0x0000001206047c11 */ /* 0x000fc6000f8608ff */
[----:B------:R0:W-:Y:S01]  /*e4b0*/  @P1 STG.E.U16 desc[UR20][R18.64+0xf2], R9 ;  /* 0x0000f20912001986 */ /* 0x0001e2000c101514 */
[----:B------:R-:W-:-:S05]  /*e4c0*/  LEA.HI.X R5, R6, UR19, R5, 0x1, P3 ;  /* 0x0000001306057c11 */ /* 0x000fca00098f0c05 */
[----:B------:R-:W2:Y:S01]  /*e4d0*/  @P2 LDG.E.LTC128B.U16 R15, desc[UR20][R4.64] ;  /* 0x00000014040f2981 */ /* 0x000ea2000c1e1520 */
[----:B------:R-:W-:Y:S01]  /*e4e0*/  UIMAD UR4, UR15, 0x180, URZ ;  /* 0x000001800f0478a4 */ /* 0x000fe2000f8e023f */
[----:B------:R-:W-:Y:S01]  /*e4f0*/  ISETP.GT.AND P3, PT, R0, 0x1, P0 ;  /* 0x000000010000780c */ /* 0x000fe20000764270 */
[----:B------:R-:W-:Y:S01]  /*e500*/  BSSY B0, `(.L_x_398) ;  /* 0x000000d000007945 */ /* 0x000fe20003800000 */
[----:B0-----:R-:W-:-:S04]  /*e510*/  IMAD.U32 R9, RZ, RZ, UR14 ;  /* 0x0000000eff097e24 */ /* 0x001fc8000f8e00ff */
[----:B------:R-:W-:-:S04]  /*e520*/  IMAD.WIDE.U32 R2, R9, 0x180, R2 ;  /* 0x0000018009027825 */ /* 0x000fc800078e0002 */
[----:B--2---:R-:W-:-:S04]  /*e530*/  IMAD.U32 R6, R15, 0x10000, RZ ;  /* 0x000100000f067824 */ /* 0x004fc800078e00ff */
[----:B------:R-:W-:-:S04]  /*e540*/  FMUL R7, R6, UR22 ;  /* 0x0000001606077c20 */ /* 0x000fc80008400000 */
[----:B------:R-:W-:-:S05]  /*e550*/  FFMA R7, R24, UR11, R7 ;  /* 0x0000000b18077c23 */ /* 0x000fca0008000007 */
[----:B------:R-:W-:Y:S01]  /*e560*/  F2FP.BF16.F32.PACK_AB R6, RZ, R7 ;  /* 0x00000007ff06723e */ /* 0x000fe200000010ff */
[----:B------:R-:W-:-:S03]  /*e570*/  VIADD R7, R3, UR4 ;  /* 0x0000000403077c36 */ /* 0x000fc60008000000 */
[----:B------:R-:W-:Y:S02]  /*e580*/  PRMT R9, R6, 0x7610, R9 ;  /* 0x0000761006097816 */ /* 0x000fe40000000009 */
[----:B------:R-:W-:-:S05]  /*e590*/  @P2 MOV R6, R2 ;  /* 0x0000000200062202 */ /* 0x000fca0000000f00 */
[----:B------:R0:W-:Y:S01]  /*e5a0*/  @P2 STG.E.U16 desc[UR20][R6.64], R9 ;  /* 0x0000000906002986 */ /* 0x0001e2000c101514 */
[----:B------:R-:W-:Y:S05]  /*e5b0*/  @!P3 BRA `(.L_x_399) ;  /* 0x000000000004b947 */ /* 0x000fea0003800000 */
[----:B------:R1:W5:Y:S02]  /*e5c0*/  LDG.E.LTC128B.U16 R15, desc[UR20][R4.64+0x2] ;  /* 0x00000214040f7981 */ /* 0x000364000c1e1520 */
.L_x_399:
[----:B------:R-:W-:Y:S05]  /*e5d0*/  BSYNC B0 ;  /* 0x0000000000007941 */ /* 0x000fea0003800000 */
.L_x_398:
[----:B0-----:R-:W-:Y:S01]  /*e5e0*/  IMAD.WIDE.U32 R8, R8, R17, UR12 ;  /* 0x0000000c08087e25 */ /* 0x001fe2000f8e0011 */
[----:B------:R-:W-:Y:S01]  /*e5f0*/  ISETP.GT.AND P1, PT, R14, 0xc8, PT ;  /* 0x000000c80e00780c */ /* 0x000fe20003f24270 */
[----:B------:R-:W-:Y:S02]  /*e600*/  BSSY B0, `(.L_x_400) ;  /* 0x000000f000007945 */ /* 0x000fe40003800000 */
[----:B-----5:R-:W-:Y:S01]  /*e610*/  IMAD.U32 R12, R15, 0x10000, RZ ;  /* 0x000100000f0c7824 */ /* 0x020fe200078e00ff */
[----:B------:R-:W-:Y:S02]  /*e620*/  IADD3 R10, P2, R10, R8, RZ ;  /* 0x000000080a0a7210 */ /* 0x000fe40007f5e0ff */
[----:B------:R-:W-:Y:S01]  /*e630*/  ISETP.GT.AND P4, PT, R0, RZ, P1 ;  /* 0x000000ff0000720c */ /* 0x000fe20000f84270 */
[----:B------:R-:W-:Y:S01]  /*e640*/  FMUL R12, R12, UR22 ;  /* 0x000000160c0c7c20 */ /* 0x000fe20008400000 */
[----:B------:R-:W-:Y:S01]  /*e650*/  IADD3.X R9, R11, R13, R9, P2, !PT ;  /* 0x0000000d0b097210 */ /* 0x000fe200017fe409 */
[----:B------:R-:W-:Y:S01]  /*e660*/  @P3 IMAD.MOV.U32 R11, RZ, RZ, R7 ;  /* 0x000000ffff0b3224 */ /* 0x000fe200078e0007 */
[----:B------:R-:W-:Y:S01]  /*e670*/  LEA R8, P2, R10, UR18, 0x1 ;  /* 0x000000120a087c11 */ /* 0x000fe2000f8408ff */
[----:B------:R-:W-:-:S03]  /*e680*/  FFMA R12, R25, UR11, R12 ;  /* 0x0000000b190c7c23 */ /* 0x000fc6000800000c */
[----:B------:R-:W-:Y:S01]  /*e690*/  LEA.HI.X R9, R10, UR19, R9, 0x1, P2 ;  /* 0x000000130a097c11 */ /* 0x000fe200090f0c09 */
[----:B------:R-:W-:Y:S01]  /*e6a0*/  @P3 IMAD.MOV.U32 R10, RZ, RZ, R2 ;  /* 0x000000ffff0a3224 */ /* 0x000fe200078e0002 */
[----:B------:R-:W-:-:S05]  /*e6b0*/  F2FP.BF16.F32.PACK_AB R12, RZ, R12 ;  /* 0x0000000cff0c723e */ /* 0x000fca00000010ff */
[----:B------:R0:W-:Y:S01]  /*e6c0*/  @P3 STG.E.U16 desc[UR20][R10.64+0x2], R12 ;  /* 0x0000020c0a003986 */ /* 0x0001e2000c101514 */
[----:B------:R-:W-:Y:S05]  /*e6d0*/  @!P4 BRA `(.L_x_401) ;  /* 0x000000000004c947 */ /* 0x000fea0003800000 */
[----:B------:R2:W5:Y:S02]  /*e6e0*/  LDG.E.LTC128B.U16 R15, desc[UR20][R8.64] ;  /* 0x00000014080f7981 */ /* 0x000564000c1e1520 */
.L_x_401:
[----:B------:R-:W-:Y:S05]  /*e6f0*/  BSYNC B0 ;  /* 0x0000000000007941 */ /* 0x000fea0003800000 */
.L_x_400:
[----:B0----5:R-:W-:Y:S01]  /*e700*/  IMAD.U32 R10, R15, 0x10000, RZ ;  /* 0x000100000f0a7824 */ /* 0x021fe200078e00ff */
[----:B------:R-:W-:Y:S01]  /*e710*/  ISETP.GT.AND P3, PT, R0, 0x1, P1 ;  /* 0x000000010000780c */ /* 0x000fe20000f64270 */
[----:B------:R-:W-:Y:S02]  /*e720*/  BSSY B0, `(.L_x_402) ;  /* 0x0000009000007945 */ /* 0x000fe40003800000 */
[----:B------:R-:W-:Y:S01]  /*e730*/  FMUL R11, R10, UR22 ;  /* 0x000000160a0b7c20 */ /* 0x000fe20008400000 */
[----:B------:R-:W-:-:S03]  /*e740*/  IADD3 R10, P2, R2, UR8, RZ ;  /* 0x00000008020a7c10 */ /* 0x000fc6000ff5e0ff */
[----:B------:R-:W-:-:S05]  /*e750*/  FFMA R11, R26, UR11, R11 ;  /* 0x0000000b1a0b7c23 */ /* 0x000fca000800000b */
[----:B------:R-:W-:Y:S02]  /*e760*/  F2FP.BF16.F32.PACK_AB R12, RZ, R11 ;  /* 0x0000000bff0c723e */ /* 0x000fe400000010ff */
[----:B------:R-:W-:-:S05]  /*e770*/  IADD3.X R11, R7, UR5, RZ, P2, !PT ;  /* 0x00000005070b7c10 */ /* 0x000fca00097fe4ff */
[----:B------:R0:W-:Y:S01]  /*e780*/  @P4 STG.E.U16 desc[UR20][R10.64], R12 ;  /* 0x0000000c0a004986 */ /* 0x0001e2000c101514 */
[----:B------:R-:W-:Y:S05]  /*e790*/  @!P3 BRA `(.L_x_403) ;  /* 0x000000000004b947 */ /* 0x000fea0003800000 */
[----:B------:R3:W5:Y:S02]  /*e7a0*/  LDG.E.LTC128B.U16 R15, desc[UR20][R8.64+0x2] ;  /* 0x00000214080f7981 */ /* 0x000764000c1e1520 */
.L_x_403:
[----:B------:R-:W-:Y:S05]  /*e7b0*/  BSYNC B0 ;  /* 0x0000000000007941 */ /* 0x000fea0003800000 */
.L_x_402:
        /* <DEDUP_REMOVED lines=9> */
.L_x_405:
[----:B------:R-:W-:Y:S05]  /*e850*/  BSYNC B0 ;  /* 0x0000000000007941 */ /* 0x000fea0003800000 */
.L_x_404:
[----:B0----5:R-:W-:Y:S01]  /*e860*/  IMAD.U32 R12, R15, 0x10000, RZ ;  /* 0x000100000f0c7824 */ /* 0x021fe200078e00ff */
[----:B------:R-:W-:Y:S01]  /*e870*/  ISETP.GT.AND P3, PT, R0, 0x9, P0 ;  /* 0x000000090000780c */ /* 0x000fe20000764270 */
[----:B------:R-:W-:Y:S02]  /*e880*/  BSSY B0, `(.L_x_406) ;  /* 0x000000a000007945 */ /* 0x000fe40003800000 */
        /* <DEDUP_REMOVED lines=9> */
.L_x_407:
[----:B------:R-:W-:Y:S05]  /*e920*/  BSYNC B0 ;  /* 0x0000000000007941 */ /* 0x000fea0003800000 */
.L_x_406:
[----:B0----5:R-:W-:Y:S01]  /*e930*/  IMAD.U32 R12, R15, 0x10000, RZ ;  /* 0x000100000f0c7824 */ /* 0x021fe200078e00ff */
[----:B------:R-:W-:Y:S01]  /*e940*/  ISETP.GT.AND P4, PT, R0, 0x8, P1 ;  /* 0x000000080000780c */ /* 0x000fe20000f84270 */
[----:B------:R-:W-:Y:S01]  /*e950*/  @P3 IMAD.MOV.U32 R13, RZ, RZ, R7 ;  /* 0x000000ffff0d3224 */ /* 0x000fe200078e0007 */
[----:B------:R-:W-:Y:S01]  /*e960*/  BSSY B0, `(.L_x_408) ;  /* 0x0000009000007945 */ /* 0x000fe20003800000 */
[----:B------:R-:W-:-:S04]  /*e970*/  FMUL R12, R12, UR22 ;  /* 0x000000160c0c7c20 */ /* 0x000fc80008400000 */
[----:B------:R-:W-:-:S05]  /*e980*/  FFMA R12, R29, UR11, R12 ;  /* 0x0000000b1d0c7c23 */ /* 0x000fca000800000c */
[----:B------:R-:W-:-:S04]  /*e990*/  F2FP.BF16.F32.PACK_AB R12, RZ, R12 ;  /* 0x0000000cff0c723e */ /* 0x000fc800000010ff */
[----:B------:R-:W-:Y:S02]  /*e9a0*/  PRMT R14, R12, 0x7610, R14 ;  /* 0x000076100c0e7816 */ /* 0x000fe4000000000e */
[----:B------:R-:W-:-:S05]  /*e9b0*/  @P3 MOV R12, R2 ;  /* 0x00000002000c3202 */ /* 0x000fca0000000f00 */
[----:B------:R0:W-:Y:S01]  /*e9c0*/  @P3 STG.E.U16 desc[UR20][R12.64+0x12], R14 ;  /* 0x0000120e0c003986 */ /* 0x0001e2000c101514 */
[----:B------:R-:W-:Y:S05]  /*e9d0*/  @!P4 BRA `(.L_x_409) ;  /* 0x000000000004c947 */ /* 0x000fea0003800000 */
[----:B------:R0:W5:Y:S02]  /*e9e0*/  LDG.E.LTC128B.U16 R15, desc[UR20][R8.64+0x10] ;  /* 0x00001014080f7981 */ /* 0x000164000c1e1520 */
.L_x_409:
[----:B------:R-:W-:Y:S05]  /*e9f0*/  BSYNC B0 ;  /* 0x0000000000007941 */ /* 0x000fea0003800000 */
.L_x_408:
        /* <DEDUP_REMOVED lines=9> */
.L_x_411:
[----:B------:R-:W-:Y:S05]  /*ea90*/  BSYNC B0 ;  /* 0x0000000000007941 */ /* 0x000fea0003800000 */
.L_x_410:
        /* <DEDUP_REMOVED lines=9> */
.L_x_413:
[----:B------:R-:W-:Y:S05]  /*eb30*/  BSYNC B0 ;  /* 0x0000000000007941 */ /* 0x000fea0003800000 */
.L_x_412:
[----:B0----5:R-:W-:Y:S01]  /*eb40*/  IMAD.U32 R12, R15, 0x10000, RZ ;  /* 0x000100000f0c7824 */ /* 0x021fe200078e00ff */
[----:B------:R-:W-:Y:S01]  /*eb50*/  ISETP.GT.AND P3, PT, R0, 0x11, P0 ;  /* 0x000000110000780c */ /* 0x000fe20000764270 */
[----:B------:R-:W-:Y:S02]  /*eb60*/  BSSY B0, `(.L_x_414) ;  /* 0x000000a000007945 */ /* 0x000fe40003800000 */
[----:B------:R-:W-:Y:S01]  /*eb70*/  FMUL R13, R12, UR22 ;  /* 0x000000160c0d7c20 */ /* 0x000fe20008400000 */
[----:B------:R-:W-:-:S03]  /*eb80*/  @P4 MOV R12, R2 ;  /* 0x00000002000c4202 */ /* 0x000fc60000000f00 */
[----:B------:R-:W-:-:S05]  /*eb90*/  FFMA R13, R32, UR11, R13 ;  /* 0x0000000b200d7c23 */ /* 0x000fca000800000d */
[----:B------:R-:W-:-:S04]  /*eba0*/  F2FP.BF16.F32.PACK_AB R13, RZ, R13 ;  /* 0x0000000dff0d723e */ /* 0x000fc800000010ff */
[----:B------:R-:W-:Y:S01]  /*ebb0*/  PRMT R14, R13, 0x7610, R14 ;  /* 0x000076100d0e7816 */ /* 0x000fe2000000000e */
[----:B------:R-:W-:-:S05]  /*ebc0*/  @P4 IMAD.MOV.U32 R13, RZ, RZ, R7 ;  /* 0x000000ffff0d4224 */ /* 0x000fca00078e0007 */
[----:B------:R0:W-:Y:S01]  /*ebd0*/  @P4 STG.E.U16 desc[UR20][R12.64+0x20], R14 ;  /* 0x0000200e0c004986 */ /* 0x0001e2000c101514 */
[----:B------:R-:W-:Y:S05]  /*ebe0*/  @!P3 BRA `(.L_x_415) ;  /* 0x000000000004b947 */ /* 0x000fea0003800000 */
[----:B------:R0:W5:Y:S02]  /*ebf0*/  LDG.E.LTC128B.U16 R15, desc[UR20][R4.64+0x22] ;  /* 0x00002214040f7981 */ /* 0x000164000c1e1520 */
.L_x_415:
[----:B------:R-:W-:Y:S05]  /*ec00*/  BSYNC B0 ;  /* 0x0000000000007941 */ /* 0x000fea0003800000 */
.L_x_414:
[----:B0----5:R-:W-:Y:S01]  /*ec10*/  IMAD.U32 R12, R15, 0x10000, RZ ;  /* 0x000100000f0c7824 */ /* 0x021fe200078e00ff */
[----:B------:R-:W-:Y:S01]  /*ec20*/  ISETP.GT.AND P4, PT, R0, 0x10, P1 ;  /* 0x000000100000780c */ /* 0x000fe20000f84270 */
[----:B------:R-:W-:Y:S01]  /*ec30*/  @P3 IMAD.MOV.U32 R13, RZ, RZ, R7 ;  /* 0x000000ffff0d3224 */ /* 0x000fe200078e0007 */
[----:B------:R-:W-:Y:S01]  /*ec40*/  BSSY B0, `(.L_x_416) ;  /* 0x0000009000007945 */ /* 0x000fe20003800000 */
[----:B------:R-:W-:-:S04]  /*ec50*/  FMUL R12, R12, UR22 ;  /* 0x000000160c0c7c20 */ /* 0x000fc80008400000 */
[----:B------:R-:W-:-:S05]  /*ec60*/  FFMA R12, R33, UR11, R12 ;  /* 0x0000000b210c7c23 */ /* 0x000fca000800000c */
[----:B------:R-:W-:-:S04]  /*ec70*/  F2FP.BF16.F32.PACK_AB R12, RZ, R12 ;  /* 0x0000000cff0c723e */ /* 0x000fc800000010ff */
[----:B------:R-:W-:Y:S01]  /*ec80*/  PRMT R14, R12, 0x7610, R14 ;  /* 0x000076100c0e7816 */ /* 0x000fe2000000000e */
[----:B------:R-:W-:-:S05]  /*ec90*/  @P3 IMAD.MOV.U32 R12, RZ, RZ, R2 ;  /* 0x000000ffff0c3224 */ /* 0x000fca00078e0002 */
[----:B------:R0:W-:Y:S01]  /*eca0*/  @P3 STG.E.U16 desc[UR20][R12.64+0x22], R14 ;  /* 0x0000220e0c003986 */ /* 0x0001e2000c101514 */
[----:B------:R-:W-:Y:S05]  /*ecb0*/  @!P4 BRA `(.L_x_417) ;  /* 0x000000000004c947 */ /* 0x000fea0003800000 */
[----:B------:R0:W5:Y:S02]  /*ecc0*/  LDG.E.LTC128B.U16 R15, desc[UR20][R8.64+0x20] ;  /* 0x00002014080f7981 */ /* 0x000164000c1e1520 */
.L_x_417:
[----:B------:R-:W-:Y:S05]  /*ecd0*/  BSYNC B0 ;  /* 0x0000000000007941 */ /* 0x000fea0003800000 */
.L_x_416:
        /* <DEDUP_REMOVED lines=9> */
.L_x_419:
[----:B------:R-:W-:Y:S05]  /*ed70*/  BSYNC B0 ;  /* 0x0000000000007941 */ /* 0x000fea0003800000 */
.L_x_418:
        /* <DEDUP_REMOVED lines=9> */
.L_x_421:
[----:B------:R-:W-:Y:S05]  /*ee10*/  BSYNC B0 ;  /* 0x0000000000007941 */ /* 0x000fea0003800000 */
.L_x_420:
        /* <DEDUP_REMOVED lines=12> */
.L_x_423:
[----:B------:R-:W-:Y:S05]  /*eee0*/  BSYNC B0 ;  /* 0x0000000000007941 */ /* 0x000fea0003800000 */
.L_x_422:
[----:B0----5:R-:W-:Y:S01]  /*eef0*/  SHF.L.U32 R12, R15, 0x10, RZ ;  /* 0x000000100f0c7819 */ /* 0x021fe200000006ff */
[----:B------:R-:W-:Y:S01]  /*ef00*/  @P3 IMAD.MOV.U32 R13, RZ, RZ, R7 ;  /* 0x000000ffff0d3224 */ /* 0x000fe200078e0007 */
[----:B------:R-:W-:Y:S01]  /*ef10*/  ISETP.GT.AND P4, PT, R0, 0x18, P1 ;  /* 0x000000180000780c */ /* 0x000fe20000f84270 */
[----:B------:R-:W-:Y:S02]  /*ef20*/  BSSY B0, `(.L_x_424) ;  /* 0x0000009000007945 */ /* 0x000fe40003800000 */
        /* <DEDUP_REMOVED lines=8> */
.L_x_425:
[----:B------:R-:W-:Y:S05]  /*efb0*/  BSYNC B0 ;  /* 0x0000000000007941 */ /* 0x000fea0003800000 */
.L_x_424:
        /* <DEDUP_REMOVED lines=9> */
.L_x_427:
[----:B------:R-:W-:Y:S05]  /*f050*/  BSYNC B0 ;  /* 0x0000000000007941 */ /* 0x000fea0003800000 */
.L_x_426:
        /* <DEDUP_REMOVED lines=9> */
.L_x_429:
[----:B------:R-:W-:Y:S05]  /*f0f0*/  BSYNC B0 ;  /* 0x0000000000007941 */ /* 0x000fea0003800000 */
.L_x_428:
[----:B0----5:R-:W-:Y:S01]  /*f100*/  SHF.L.U32 R12, R15, 0x10, RZ ;  /* 0x000000100f0c7819 */ /* 0x021fe200000006ff */
[----:B------:R-:W-:Y:S01]  /*f110*/  BSSY B0, `(.L_x_430) ;  /* 0x000000b000007945 */ /* 0x000fe20003800000 */
[----:B------:R-:W-:-:S03]  /*f120*/  ISETP.GT.AND P3, PT, R0, 0x21, P0 ;  /* 0x000000210000780c */ /* 0x000fc60000764270 */
        /* <DEDUP_REMOVED lines=9> */
.L_x_431:
[----:B------:R-:W-:Y:S05]  /*f1c0*/  BSYNC B0 ;  /* 0x0000000000007941 */ /* 0x000fea0003800000 */
.L_x_430:
[----:B0----5:R-:W-:Y:S01]  /*f1d0*/  IMAD.U32 R12, R15, 0x10000, RZ ;  /* 0x000100000f0c7824 */ /* 0x021fe200078e00ff */
[----:B------:R-:W-:Y:S01]  /*f1e0*/  @P3 MOV R13, R7 ;  /* 0x00000007000d3202 */ /* 0x000fe20000000f00 */
[----:B------:R-:W-:Y:S01]  /*f1f0*/  BSSY B0, `(.L_x_432) ;  /* 0x000000a000007945 */ /* 0x000fe20003800000 */
[----:B------:R-:W-:Y:S01]  /*f200*/  ISETP.GT.AND P4, PT, R0, 0x20, P1 ;  /* 0x000000200000780c */ /* 0x000fe20000f84270 */
        /* <DEDUP_REMOVED lines=8> */
.L_x_433:
[----:B------:R-:W-:Y:S05]  /*f290*/  BSYNC B0 ;  /* 0x0000000000007941 */ /* 0x000fea0003800000 */
.L_x_432:
        /* <DEDUP_REMOVED lines=9> */
.L_x_435:
[----:B------:R-:W-:Y:S05]  /*f330*/  BSYNC B0 ;  /* 0x0000000000007941 */ /* 0x000fea0003800000 */
.L_x_434:
        /* <DEDUP_REMOVED lines=9> */
.L_x_437:
[----:B------:R-:W-:Y:S05]  /*f3d0*/  BSYNC B0 ;  /* 0x0000000000007941 */ /* 0x000fea0003800000 */
.L_x_436:
[----:B0----5:R-:W-:Y:S01]  /*f3e0*/  IMAD.U32 R12, R15, 0x10000, RZ ;  /* 0x000100000f0c7824 */ /* 0x021fe200078e00ff */
[----:B------:R-:W-:Y:S01]  /*f3f0*/  ISETP.GT.AND P3, PT, R0, 0x29, P0 ;  /* 0x000000290000780c */ /* 0x000fe20000764270 */
[----:B------:R-:W-:Y:S02]  /*f400*/  BSSY B0, `(.L_x_438) ;  /* 0x000000a000007945 */ /* 0x000fe40003800000 */
[----:B------:R-:W-:Y:S01]  /*f410*/  FMUL R13, R12, UR22 ;  /* 0x000000160c0d7c20 */ /* 0x000fe20008400000 */
[----:B------:R-:W-:-:S03]  /*f420*/  @P4 IMAD.MOV.U32 R12, RZ, RZ, R2 ;  /* 0x000000ffff0c4224 */ /* 0x000fc600078e0002 */
[----:B------:R-:W-:-:S05]  /*f430*/  FFMA R13, R44, UR11, R13 ;  /* 0x0000000b2c0d7c23 */ /* 0x000fca000800000d */
[----:B------:R-:W-:-:S04]  /*f440*/  F2FP.BF16.F32.PACK_AB R13, RZ, R13 ;  /* 0x0000000dff0d723e */ /* 0x000fc800000010ff */
[----:B------:R-:W-:Y:S02]  /*f450*/  PRMT R14, R13, 0x7610, R14 ;  /* 0x000076100d0e7816 */ /* 0x000fe4000000000e */
[----:B------:R-:W-:-:S05]  /*f460*/  @P4 MOV R13, R7 ;  /* 0x00000007000d4202 */ /* 0x000fca0000000f00 */
[----:B------:R0:W-:Y:S01]  /*f470*/  @P4 STG.E.U16 desc[UR20][R12.64+0x50], R14 ;  /* 0x0000500e0c004986 */ /* 0x0001e2000c101514 */
[----:B------:R-:W-:Y:S05]  /*f480*/  @!P3 BRA `(.L_x_439) ;  /* 0x000000000004b947 */ /* 0x000fea0003800000 */
[----:B------:R0:W5:Y:S02]  /*f490*/  LDG.E.LTC128B.U16 R15, desc[UR20][R4.64+0x52] ;  /* 0x00005214040f7981 */ /* 0x000164000c1e1520 */
.L_x_439:
[----:B------:R-:W-:Y:S05]  /*f4a0*/  BSYNC B0 ;  /* 0x0000000000007941 */ /* 0x000fea0003800000 */
.L_x_438:
        /* <DEDUP_REMOVED lines=12> */
.L_x_441:
[----:B------:R-:W-:Y:S05]  /*f570*/  BSYNC B0 ;  /* 0x0000000000007941 */ /* 0x000fea0003800000 */
.L_x_440:
        /* <DEDUP_REMOVED lines=9> */
.L_x_443:
[----:B------:R-:W-:Y:S05]  /*f610*/  BSYNC B0 ;  /* 0x0000000000007941 */ /* 0x000fea0003800000 */
.L_x_442:
        /* <DEDUP_REMOVED lines=9> */
.L_x_445:
[----:B------:R-:W-:Y:S05]  /*f6b0*/  BSYNC B0 ;  /* 0x0000000000007941 */ /* 0x000fea0003800000 */
.L_x_444:
        /* <DEDUP_REMOVED lines=12> */
.L_x_447:
[----:B------:R-:W-:Y:S05]  /*f780*/  BSYNC B0 ;  /* 0x0000000000007941 */ /* 0x000fea0003800000 */
.L_x_446:
        /* <DEDUP_REMOVED lines=12> */
.L_x_449:
[----:B------:R-:W-:Y:S05]  /*f850*/  BSYNC B0 ;  /* 0x0000000000007941 */ /* 0x000fea0003800000 */
.L_x_448:
[----:B-----5:R-:W-:Y:S01]  /*f860*/  IMAD.U32 R11, R15, 0x10000, RZ ;  /* 0x000100000f0b7824 */ /* 0x020fe200078e00ff */
[----:B------:R-:W-:Y:S01]  /*f870*/  ISETP.GT.AND P3, PT, R0, 0x31, P1 ;  /* 0x000000310000780c */ /* 0x000fe20000f64270 */
[----:B------:R-:W-:Y:S02]  /*f880*/  BSSY B0, `(.L_x_450) ;  /* 0x0000008000007945 */ /* 0x000fe40003800000 */
[----:B------:R-:W-:-:S04]  /*f890*/  FMUL R11, R11, UR22 ;  /* 0x000000160b0b7c20 */ /* 0x000fc80008400000 */
[----:B------:R-:W-:-:S05]  /*f8a0*/  FFMA R11, R50, UR11, R11 ;  /* 0x0000000b320b7c23 */ /* 0x000fca000800000b */
[----:B0-----:R-:W-:Y:S02]  /*f8b0*/  F2FP.BF16.F32.PACK_AB R12, RZ, R11 ;  /* 0x0000000bff0c723e */ /* 0x001fe400000010ff */
[----:B------:R-:W-:-:S05]  /*f8c0*/  IADD3.X R11, R7, UR5, RZ, P2, !PT ;  /* 0x00000005070b7c10 */ /* 0x000fca00097fe4ff */
[----:B------:R0:W-:Y:S01]  /*f8d0*/  @P4 STG.E.U16 desc[UR20][R10.64+0x60], R12 ;  /* 0x0000600c0a004986 */ /* 0x0001e2000c101514 */
[----:B------:R-:W-:Y:S05]  /*f8e0*/  @!P3 BRA `(.L_x_451) ;  /* 0x000000000004b947 */ /* 0x000fea0003800000 */
[----:B------:R0:W5:Y:S02]  /*f8f0*/  LDG.E.LTC128B.U16 R15, desc[UR20][R8.64+0x62] ;  /* 0x00006214080f7981 */ /* 0x000164000c1e1520 */
.L_x_451:
[----:B------:R-:W-:Y:S05]  /*f900*/  BSYNC B0 ;  /* 0x0000000000007941 */ /* 0x000fea0003800000 */
.L_x_450:
[----:B0----5:R-:W-:Y:S01]  /*f910*/  IMAD.U32 R12, R15, 0x10000, RZ ;  /* 0x000100000f0c7824 */ /* 0x021fe200078e00ff */
[----:B------:R-:W-:Y:S01]  /*f920*/  ISETP.GT.AND P2, PT, R0, 0x38, P0 ;  /* 0x000000380000780c */ /* 0x000fe20000744270 */
[----:B------:R-:W-:Y:S02]  /*f930*/  BSSY B0, `(.L_x_452) ;  /* 0x000000a000007945 */ /* 0x000fe40003800000 */
        /* <DEDUP_REMOVED lines=9> */
.L_x_453:
[----:B------:R-:W-:Y:S05]  /*f9d0*/  BSYNC B0 ;  /* 0x0000000000007941 */ /* 0x000fea0003800000 */
.L_x_452:
        /* <DEDUP_REMOVED lines=12> */
.L_x_455:
[----:B------:R-:W-:Y:S05]  /*faa0*/  BSYNC B0 ;  /* 0x0000000000007941 */ /* 0x000fea0003800000 */
.L_x_454:
        /* <DEDUP_REMOVED lines=12> */
.L_x_457:
[----:B------:R-:W-:Y:S05]  /*fb70*/  BSYNC B0 ;  /* 0x0000000000007941 */ /* 0x000fea0003800000 */
.L_x_456:
[----:B0----5:R-:W-:Y:S01]  /*fb80*/  IMAD.U32 R12, R15, 0x10000, RZ ;  /* 0x000100000f0c7824 */ /* 0x021fe200078e00ff */
[----:B------:R-:W-:Y:S01]  /*fb90*/  ISETP.GT.AND P3, PT, R0, 0x39, P1 ;  /* 0x000000390000780c */ /* 0x000fe20000f64270 */
[----:B------:R-:W-:Y:S02]  /*fba0*/  BSSY B0, `(.L_x_458) ;  /* 0x000000a000007945 */ /* 0x000fe40003800000 */
[----:B------:R-:W-:Y:S01]  /*fbb0*/  FMUL R13, R12, UR22 ;  /* 0x000000160c0d7c20 */ /* 0x000fe20008400000 */
[----:B------:R-:W-:-:S03]  /*fbc0*/  VIADD R12, R2, UR8 ;  /* 0x00000008020c7c36 */ /* 0x000fc60008000000 */
[----:B------:R-:W-:-:S05]  /*fbd0*/  FFMA R13, R54, UR11, R13 ;  /* 0x0000000b360d7c23 */ /* 0x000fca000800000d */
[----:B------:R-:W-:-:S04]  /*fbe0*/  F2FP.BF16.F32.PACK_AB R13, RZ, R13 ;  /* 0x0000000dff0d723e */ /* 0x000fc800000010ff */
[----:B------:R-:W-:Y:S01]  /*fbf0*/  PRMT R14, R13, 0x7610, R14 ;  /* 0x000076100d0e7816 */ /* 0x000fe2000000000e */
[----:B------:R-:W-:-:S05]  /*fc00*/  @P2 IMAD.MOV.U32 R13, RZ, RZ, R11 ;  /* 0x000000ffff0d2224 */ /* 0x000fca00078e000b */
[----:B------:R0:W-:Y:S01]  /*fc10*/  @P2 STG.E.U16 desc[UR20][R12.64+0x70], R14 ;  /* 0x0000700e0c002986 */ /* 0x0001e2000c101514 */
[----:B------:R-:W-:Y:S05]  /*fc20*/  @!P3 BRA `(.L_x_459) ;  /* 0x000000000004b947 */ /* 0x000fea0003800000 */
[----:B------:R0:W5:Y:S02]  /*fc30*/  LDG.E.LTC128B.U16 R15, desc[UR20][R8.64+0x72] ;  /* 0x00007214080f7981 */ /* 0x000164000c1e1520 */
.L_x_459:
[----:B------:R-:W-:Y:S05]  /*fc40*/  BSYNC B0 ;  /* 0x0000000000007941 */ /* 0x000fea0003800000 */
.L_x_458:
[----:B0----5:R-:W-:Y:S01]  /*fc50*/  SHF.L.U32 R12, R15, 0x10, RZ ;  /* 0x000000100f0c7819 */ /* 0x021fe200000006ff */
[----:B------:R-:W-:Y:S01]  /*fc60*/  BSSY B0, `(.L_x_460) ;  /* 0x000000b000007945 */ /* 0x000fe20003800000 */
[----:B------:R-:W-:-:S03]  /*fc70*/  ISETP.GT.AND P2, PT, R0, 0x40, P0 ;  /* 0x000000400000780c */ /* 0x000fc60000744270 */
[----:B------:R-:W-:-:S04]  /*fc80*/  FMUL R12, R12, UR22 ;  /* 0x000000160c0c7c20 */ /* 0x000fc80008400000 */
[----:B------:R-:W-:-:S05]  /*fc90*/  FFMA R12, R55, UR11, R12 ;  /* 0x0000000b370c7c23 */ /* 0x000fca000800000c */
[----:B------:R-:W-:Y:S01]  /*fca0*/  F2FP.BF16.F32.PACK_AB R13, RZ, R12 ;  /* 0x0000000cff0d723e */ /* 0x000fe200000010ff */
[----:B------:R-:W-:-:S03]  /*fcb0*/  VIADD R12, R2, UR8 ;  /* 0x00000008020c7c36 */ /* 0x000fc60008000000 */
[----:B------:R-:W-:Y:S01]  /*fcc0*/  PRMT R14, R13, 0x7610, R14 ;  /* 0x000076100d0e7816 */ /* 0x000fe2000000000e */
[----:B------:R-:W-:-:S05]  /*fcd0*/  @P3 IMAD.MOV.U32 R13, RZ, RZ, R11 ;  /* 0x000000ffff0d3224 */ /* 0x000fca00078e000b */
[----:B------:R0:W-:Y:S01]  /*fce0*/  @P3 STG.E.U16 desc[UR20][R12.64+0x72], R14 ;  /* 0x0000720e0c003986 */ /* 0x0001e2000c101514 */
[----:B------:R-:W-:Y:S05]  /*fcf0*/  @!P2 BRA `(.L_x_461) ;  /* 0x000000000004a947 */ /* 0x000fea0003800000 */
[----:B------:R0:W5:Y:S02]  /*fd00*/  LDG.E.LTC128B.U16 R15, desc[UR20][R4.64+0x80] ;  /* 0x00008014040f7981 */ /* 0x000164000c1e1520 */
.L_x_461:
[----:B------:R-:W-:Y:S05]  /*fd10*/  BSYNC B0 ;  /* 0x0000000000007941 */ /* 0x000fea0003800000 */
.L_x_460:
        /* <DEDUP_REMOVED lines=12> */
.L_x_463:
[----:B------:R-:W-:Y:S05]  /*fde0*/  BSYNC B0 ;  /* 0x0000000000007941 */ /* 0x000fea0003800000 */
.L_x_462:
        /* <DEDUP_REMOVED lines=12> */
.L_x_465:
[----:B------:R-:W-:Y:S05]  /*feb0*/  BSYNC B0 ;  /* 0x0000000000007941 */ /* 0x000fea0003800000 */
.L_x_464:
[----:B0----5:R-:W-:Y:S01]  /*fec0*/  IMAD.U32 R12, R15, 0x10000, RZ ;  /* 0x000100000f0c7824 */ /* 0x021fe200078e00ff */
[----:B------:R-:W-:Y:S01]  /*fed0*/  ISETP.GT.AND P3, PT, R0, 0x41, P1 ;  /* 0x000000410000780c */ /* 0x000fe20000f64270 */
[----:B------:R-:W-:Y:S02]  /*fee0*/  BSSY B0, `(.L_x_466) ;  /* 0x000000a000007945 */ /* 0x000fe40003800000 */
[----:B------:R-:W-:Y:S01]  /*fef0*/  FMUL R13, R12, UR22 ;  /* 0x000000160c0d7c20 */ /* 0x000fe20008400000 */
[----:B------:R-:W-:-:S03]  /*ff00*/  IADD3 R12, R2, UR8, RZ ;  /* 0x00000008020c7c10 */ /* 0x000fc6000fffe0ff */
[----:B------:R-:W-:-:S05]  /*ff10*/  FFMA R13, R58, UR11, R13 ;  /* 0x0000000b3a0d7c23 */ /* 0x000fca000800000d */
[----:B------:R-:W-:-:S04]  /*ff20*/  F2FP.BF16.F32.PACK_AB R13, RZ, R13 ;  /* 0x0000000dff0d723e */ /* 0x000fc800000010ff */
[----:B------:R-:W-:Y:S01]  /*ff30*/  PRMT R14, R13, 0x7610, R14 ;  /* 0x000076100d0e7816 */ /* 0x000fe2000000000e */
[----:B------:R-:W-:-:S05]  /*ff40*/  @P2 IMAD.MOV.U32 R13, RZ, RZ, R11 ;  /* 0x000000ffff0d2224 */ /* 0x000fca00078e000b */
[----:B------:R0:W-:Y:S01]  /*ff50*/  @P2 STG.E.U16 desc[UR20][R12.64+0x80], R14 ;  /* 0x0000800e0c002986 */ /* 0x0001e2000c101514 */
[----:B------:R-:W-:Y:S05]  /*ff60*/  @!P3 BRA `(.L_x_467) ;  /* 0x000000000004b947 */ /* 0x000fea0003800000 */
[----:B------:R0:W5:Y:S02]  /*ff70*/  LDG.E.LTC128B.U16 R15, desc[UR20][R8.64+0x82] ;  /* 0x00008214080f7981 */ /* 0x000164000c1e1520 */
.L_x_467:
[----:B------:R-:W-:Y:S05]  /*ff80*/  BSYNC B0 ;  /* 0x0000000000007941 */ /* 0x000fea0003800000 */
.L_x_466:
[----:B0----5:R-:W-:Y:S01]  /*ff90*/  IMAD.U32 R12, R15, 0x10000, RZ ;  /* 0x000100000f0c7824 */ /* 0x021fe200078e00ff */
[----:B------:R-:W-:Y:S01]  /*ffa0*/  ISETP.GT.AND P2, PT, R0, 0x48, P0 ;  /* 0x000000480000780c */ /* 0x000fe20000744270 */
[----:B------:R-:W-:Y:S02]  /*ffb0*/  BSSY B0, `(.L_x_468) ;  /* 0x000000a000007945 */ /* 0x000fe40003800000 */
        /* <DEDUP_REMOVED lines=9> */
.L_x_469:
[----:B------:R-:W-:Y:S05]  /*10050*/  BSYNC B0 ;  /* 0x0000000000007941 */ /* 0x000fea0003800000 */
.L_x_468:
        /* <DEDUP_REMOVED lines=12> */
.L_x_471:
[----:B------:R-:W-:Y:S05]  /*10120*/  BSYNC B0 ;  /* 0x0000000000007941 */ /* 0x000fea0003800000 */
.L_x_470:
        /* <DEDUP_REMOVED lines=12> */
.L_x_473:
[----:B------:R-:W-:Y:S05]  /*101f0*/  BSYNC B0 ;  /* 0x0000000000007941 */ /* 0x000fea0003800000 */
.L_x_472:
        /* <DEDUP_REMOVED lines=12> */
.L_x_475:
[----:B------:R-:W-:Y:S05]  /*102c0*/  BSYNC B0 ;  /* 0x0000000000007941 */ /* 0x000fea0003800000 */
.L_x_474:
[----:B0----5:R-:W-:Y:S01]  /*102d0*/  IMAD.U32 R12, R15, 0x10000, RZ ;  /* 0x000100000f0c7824 */ /* 0x021fe200078e00ff */
[----:B------:R-:W-:Y:S01]  /*102e0*/  ISETP.GT.AND P2, PT, R0, 0x50, P0 ;  /* 0x000000500000780c */ /* 0x000fe20000744270 */
[----:B------:R-:W-:Y:S02]  /*102f0*/  BSSY B0, `(.L_x_476) ;  /* 0x000000a000007945 */ /* 0x000fe40003800000 */
[----:B------:R-:W-:-:S04]  /*10300*/  FMUL R12, R12, UR22 ;  /* 0x000000160c0c7c20 */ /* 0x000fc80008400000 */
[----:B------:R-:W-:-:S05]  /*10310*/  FFMA R12, R63, UR11, R12 ;  /* 0x0000000b3f0c7c23 */ /* 0x000fca000800000c */
[----:B------:R-:W-:Y:S02]  /*10320*/  F2FP.BF16.F32.PACK_AB R13, RZ, R12 ;  /* 0x0000000cff0d723e */ /* 0x000fe400000010ff */
[----:B------:R-:W-:Y:S02]  /*10330*/  IADD3 R12, R2, UR8, RZ ;  /* 0x00000008020c7c10 */ /* 0x000fe4000fffe0ff */
[----:B------:R-:W-:Y:S01]  /*10340*/  PRMT R14, R13, 0x7610, R14 ;  /* 0x000076100d0e7816 */ /* 0x000fe2000000000e */
[----:B------:R-:W-:-:S05]  /*10350*/  @P3 IMAD.MOV.U32 R13, RZ, RZ, R11 ;  /* 0x000000ffff0d3224 */ /* 0x000fca00078e000b */
[----:B------:R0:W-:Y:S01]  /*10360*/  @P3 STG.E.U16 desc[UR20][R12.64+0x92], R14 ;  /* 0x0000920e0c003986 */ /* 0x0001e2000c101514 */
[----:B------:R-:W-:Y:S05]  /*10370*/  @!P2 BRA `(.L_x_477) ;  /* 0x000000000004a947 */ /* 0x000fea0003800000 */
[----:B------:R0:W5:Y:S02]  /*10380*/  LDG.E.LTC128B.U16 R15, desc[UR20][R4.64+0xa0] ;  /* 0x0000a014040f7981 */ /* 0x000164000c1e1520 */
.L_x_477:
[----:B------:R-:W-:Y:S05]  /*10390*/  BSYNC B0 ;  /* 0x0000000000007941 */ /* 0x000fea0003800000 */
.L_x_476:
        /* <DEDUP_REMOVED lines=12> */
.L_x_479:
[----:B------:R-:W-:Y:S05]  /*10460*/  BSYNC B0 ;  /* 0x0000000000007941 */ /* 0x000fea0003800000 */
.L_x_478:
        /* <DEDUP_REMOVED lines=12> */
.L_x_481:
[----:B------:R-:W-:Y:S05]  /*10530*/  BSYNC B0 ;  /* 0x0000000000007941 */ /* 0x000fea0003800000 */
.L_x_480:
[----:B0----5:R-:W-:Y:S01]  /*10540*/  IMAD.U32 R12, R15, 0x10000, RZ ;  /* 0x000100000f0c7824 */ /* 0x021fe200078e00ff */
[----:B------:R-:W-:Y:S01]  /*10550*/  ISETP.GT.AND P3, PT, R0, 0x51, P1 ;  /* 0x000000510000780c */ /* 0x000fe20000f64270 */
[----:B------:R-:W-:Y:S02]  /*10560*/  BSSY B0, `(.L_x_482) ;  /* 0x000000a000007945 */ /* 0x000fe40003800000 */
[----:B------:R-:W-:Y:S01]  /*10570*/  FMUL R13, R12, UR22 ;  /* 0x000000160c0d7c20 */ /* 0x000fe20008400000 */
[----:B------:R-:W-:-:S03]  /*10580*/  VIADD R12, R2, UR8 ;  /* 0x00000008020c7c36 */ /* 0x000fc60008000000 */
[----:B------:R-:W-:-:S05]  /*10590*/  FFMA R13, R66, UR11, R13 ;  /* 0x0000000b420d7c23 */ /* 0x000fca000800000d */
[----:B------:R-:W-:-:S04]  /*105a0*/  F2FP.BF16.F32.PACK_AB R13, RZ, R13 ;  /* 0x0000000dff0d723e */ /* 0x000fc800000010ff */
[----:B------:R-:W-:Y:S02]  /*105b0*/  PRMT R14, R13, 0x7610, R14 ;  /* 0x000076100d0e7816 */ /* 0x000fe4000000000e */
[----:B------:R-:W-:-:S05]  /*105c0*/  @P2 MOV R13, R11 ;  /* 0x0000000b000d2202 */ /* 0x000fca0000000f00 */
[----:B------:R0:W-:Y:S01]  /*105d0*/  @P2 STG.E.U16 desc[UR20][R12.64+0xa0], R14 ;  /* 0x0000a00e0c002986 */ /* 0x0001e2000c101514 */
[----:B------:R-:W-:Y:S05]  /*105e0*/  @!P3 BRA `(.L_x_483) ;  /* 0x000000000004b947 */ /* 0x000fea0003800000 */
[----:B------:R0:W5:Y:S02]  /*105f0*/  LDG.E.LTC128B.U16 R15, desc[UR20][R8.64+0xa2] ;  /* 0x0000a214080f7981 */ /* 0x000164000c1e1520 */
.L_x_483:
[----:B------:R-:W-:Y:S05]  /*10600*/  BSYNC B0 ;  /* 0x0000000000007941 */ /* 0x000fea0003800000 */
.L_x_482:
        /* <DEDUP_REMOVED lines=12> */
.L_x_485:
[----:B------:R-:W-:Y:S05]  /*106d0*/  BSYNC B0 ;  /* 0x0000000000007941 */ /* 0x000fea0003800000 */
.L_x_484:
        /* <DEDUP_REMOVED lines=12> */
.L_x_487:
[----:B------:R-:W-:Y:S05]  /*107a0*/  BSYNC B0 ;  /* 0x0000000000007941 */ /* 0x000fea0003800000 */
.L_x_486:
        /* <DEDUP_REMOVED lines=12> */
.L_x_489:
[----:B------:R-:W-:Y:S05]  /*10870*/  BSYNC B0 ;  /* 0x0000000000007941 */ /* 0x000fea0003800000 */
.L_x_488:
[----:B0----5:R-:W-:Y:S01]  /*10880*/  SHF.L.U32 R12, R15, 0x10, RZ ;  /* 0x000000100f0c7819 */ /* 0x021fe200000006ff */
[----:B------:R-:W-:Y:S01]  /*10890*/  BSSY B0, `(.L_x_490) ;  /* 0x000000b000007945 */ /* 0x000fe20003800000 */
[----:B------:R-:W-:-:S03]  /*108a0*/  ISETP.GT.AND P3, PT, R0, 0x59, P1 ;  /* 0x000000590000780c */ /* 0x000fc60000f64270 */
        /* <DEDUP_REMOVED lines=9> */
.L_x_491:
[----:B------:R-:W-:Y:S05]  /*10940*/  BSYNC B0 ;  /* 0x0000000000007941 */ /* 0x000fea0003800000 */
.L_x_490:
        /* <DEDUP_REMOVED lines=12> */
.L_x_493:
[----:B------:R-:W-:Y:S05]  /*10a10*/  BSYNC B0 ;  /* 0x0000000000007941 */ /* 0x000fea0003800000 */
.L_x_492:
        /* <DEDUP_REMOVED lines=12> */
.L_x_495:
[----:B------:R-:W-:Y:S05]  /*10ae0*/  BSYNC B0 ;  /* 0x0000000000007941 */ /* 0x000fea0003800000 */
.L_x_494:
        /* <DEDUP_REMOVED lines=12> */
.L_x_497:
[----:B------:R-:W-:Y:S05]  /*10bb0*/  BSYNC B0 ;  /* 0x0000000000007941 */ /* 0x000fea0003800000 */
.L_x_496:
        /* <DEDUP_REMOVED lines=12> */
.L_x_499:
[----:B------:R-:W-:Y:S05]  /*10c80*/  BSYNC B0 ;  /* 0x0000000000007941 */ /* 0x000fea0003800000 */
.L_x_498:
        /* <DEDUP_REMOVED lines=12> */
.L_x_501:
[----:B------:R-:W-:Y:S05]  /*10d50*/  BSYNC B0 ;  /* 0x0000000000007941 */ /* 0x000fea0003800000 */
.L_x_500:
        /* <DEDUP_REMOVED lines=12> */
.L_x_503:
[----:B------:R-:W-:Y:S05]  /*10e20*/  BSYNC B0 ;  /* 0x0000000000007941 */ /* 0x000fea0003800000 */
.L_x_502:
        /* <DEDUP_REMOVED lines=12> */
.L_x_505:
[----:B------:R-:W-:Y:S05]  /*10ef0*/  BSYNC B0 ;  /* 0x0000000000007941 */ /* 0x000fea0003800000 */
.L_x_504:
        /* <DEDUP_REMOVED lines=12> */
.L_x_507:
[----:B------:R-:W-:Y:S05]  /*10fc0*/  BSYNC B0 ;  /* 0x0000000000007941 */ /* 0x000fea0003800000 */
.L_x_506:
        /* <DEDUP_REMOVED lines=12> */
.L_x_509:
[----:B------:R-:W-:Y:S05]  /*11090*/  BSYNC B0 ;  /* 0x0000000000007941 */ /* 0x000fea0003800000 */
.L_x_508:
        /* <DEDUP_REMOVED lines=12> */
.L_x_511:
[----:B------:R-:W-:Y:S05]  /*11160*/  BSYNC B0 ;  /* 0x0000000000007941 */ /* 0x000fea0003800000 */
.L_x_510:
        /* <DEDUP_REMOVED lines=12> */
.L_x_513:
[----:B------:R-:W-:Y:S05]  /*11230*/  BSYNC B0 ;  /* 0x0000000000007941 */ /* 0x000fea0003800000 */
.L_x_512:
        /* <DEDUP_REMOVED lines=12> */
.L_x_515:
[----:B------:R-:W-:Y:S05]  /*11300*/  BSYNC B0 ;  /* 0x0000000000007941 */ /* 0x000fea0003800000 */
.L_x_514:
        /* <DEDUP_REMOVED lines=12> */
.L_x_517:
[----:B------:R-:W-:Y:S05]  /*113d0*/  BSYNC B0 ;  /* 0x0000000000007941 */ /* 0x000fea0003800000 */
.L_x_516:
        /* <DEDUP_REMOVED lines=12> */
.L_x_519:
[----:B------:R-:W-:Y:S05]  /*114a0*/  BSYNC B0 ;  /* 0x0000000000007941 */ /* 0x000fea0003800000 */
.L_x_518:
[----:B01--45:R-:W-:Y:S01]  /*114b0*/  SHF.L.U32 R4, R15, 0x10, RZ ;  /* 0x000000100f047819 */ /* 0x033fe200000006ff */
[----:B------:R-:W-:Y:S01]  /*114c0*/  @P0 IMAD.MOV.U32 R6, RZ, RZ, R2 ;  /* 0x000000ffff060224 */ /* 0x000fe200078e0002 */
        /* <DEDUP_REMOVED lines=8> */
.L_x_521:
[----:B------:R-:W-:Y:S05]  /*11550*/  BSYNC B0 ;  /* 0x0000000000007941 */ /* 0x000fea0003800000 */
.L_x_520:
        /* <DEDUP_REMOVED lines=12> */
.L_x_523:
[----:B------:R-:W-:Y:S05]  /*11620*/  BSYNC B0 ;  /* 0x0000000000007941 */ /* 0x000fea0003800000 */
.L_x_522:
[----:B-----5:R-:W-:Y:S01]  /*11630*/  SHF.L.U32 R15, R15, 0x10, RZ ;  /* 0x000000100f0f7819 */ /* 0x020fe200000006ff */
[----:B------:R-:W-:-:S04]  /*11640*/  VIADD R2, R2, UR8 ;  /* 0x0000000802027c36 */ /* 0x000fc80008000000 */
[----:B0-----:R-:W-:-:S04]  /*11650*/  FMUL R0, R15, UR22 ;  /* 0x000000160f007c20 */ /* 0x001fc80008400000 */
[----:B------:R-:W-:Y:S01]  /*11660*/  FFMA R0, R87, UR11, R0 ;  /* 0x0000000b57007c23 */ /* 0x000fe20008000000 */
[----:B------:R-:W-:Y:S06]  /*11670*/  @!P1 EXIT ;  /* 0x000000000000994d */ /* 0x000fec0003800000 */
[----:B------:R-:W-:Y:S01]  /*11680*/  F2FP.BF16.F32.PACK_AB R0, RZ, R0 ;  /* 0x00000000ff00723e */ /* 0x000fe200000010ff */
[----:B------:R-:W-:-:S05]  /*11690*/  IMAD.MOV.U32 R3, RZ, RZ, R11 ;  /* 0x000000ffff037224 */ /* 0x000fca00078e000b */
[----:B------:R-:W-:Y:S01]  /*116a0*/  STG.E.U16 desc[UR20][R2.64+0xf2], R0 ;  /* 0x0000f20002007986 */ /* 0x000fe2000c101514 */
[----:B------:R-:W-:Y:S05]  /*116b0*/  EXIT ;  /* 0x000000000000794d */ /* 0x000fea0003800000 */
.L_x_21:
[----:B------:R-:W2:Y:S01]  /*116c0*/  LDL.LU R7, [R1+0x8] ;  /* 0x0000080001077983 */ /* 0x000ea20000300800 */
[----:B------:R-:W-:-:S03]  /*116d0*/  ULDC.64 UR6, c[0x0][0x650] ;  /* 0x0001940000067ab9 */ /* 0x000fc60000000a00 */
[----:B------:R-:W3:Y:S04]  /*116e0*/  LDL.LU R6, [R1+0xc] ;  /* 0x00000c0001067983 */ /* 0x000ee80000300800 */
[----:B------:R-:W4:Y:S04]  /*116f0*/  LDL.LU R8, [R1+0x18] ;  /* 0x0000180001087983 */ /* 0x000f280000300800 */
[----:B------:R-:W5:Y:S04]  /*11700*/  LDL.LU R252, [R1+0x4c] ;  /* 0x00004c0001fc7983 */ /* 0x000f680000300800 */
        /* <DEDUP_REMOVED lines=35> */
[----:B------:R-:W5:Y:S01]  /*11940*/  LDL.LU R232, [R1+0xdc] ;  /* 0x0000dc0001e87983 */ /* 0x000f620000300800 */
[----:B------:R-:W-:-:S03]  /*11950*/  LEA R2, P2, R4, UR6, 0x1 ;  /* 0x0000000604027c11 */ /* 0x000fc6000f8408ff */
[----:B------:R-:W5:Y:S04]  /*11960*/  LDL.LU R231, [R1+0xe0] ;  /* 0x0000e00001e77983 */ /* 0x000f680000300800 */
[----:B------:R-:W5:Y:S04]  /*11970*/  LDL.LU R233, [R1+0xe4] ;  /* 0x0000e40001e97983 */ /* 0x000f680000300800 */
[----:B------:R-:W5:Y:S04]  /*11980*/  LDL.LU R234, [R1+0xe8] ;  /* 0x0000e80001ea7983 */ /* 0x000f680000300800 */
[----:B------:R-:W5:Y:S01]  /*11990*/  LDL.LU R235, [R1+0xec] ;  /* 0x0000ec0001eb7983 */ /* 0x000f620000300800 */
[----:B------:R-:W-:-:S03]  /*119a0*/  LEA.HI.X R3, R4, UR7, R3, 0x1, P2 ;  /* 0x0000000704037c11 */ /* 0x000fc600090f0c03 */
[----:B------:R-:W5:Y:S04]  /*119b0*/  LDL.LU R236, [R1+0xf0] ;  /* 0x0000f00001ec7983 */ /* 0x000f680000300800 */
[----:B------:R-:W5:Y:S04]  /*119c0*/  LDL.LU R237, [R1+0xf4] ;  /* 0x0000f40001ed7983 */ /* 0x000f680000300800 */
[----:B------:R-:W5:Y:S04]  /*119d0*/  LDL.LU R238, [R1+0xf8] ;  /* 0x0000f80001ee7983 */ /* 0x000f680000300800 */
[----:B------:R-:W5:Y:S04]  /*119e0*/  LDL.LU R239, [R1+0xfc] ;  /* 0x0000fc0001ef7983 */ /* 0x000f680000300800 */
[----:B------:R-:W4:Y:S04]  /*119f0*/  LDL.LU R4, [R1+0x4] ;  /* 0x0000040001047983 */ /* 0x000f280000300800 */
[----:B------:R-:W5:Y:S01]  /*11a00*/  LDL.LU R5, [R1] ;  /* 0x0000000001057983 */ /* 0x000f620000300800 */
[----:B------:R-:W-:Y:S01]  /*11a10*/  ISETP.GT.AND P2, PT, R0, 0x1, P0 ;  /* 0x000000010000780c */ /* 0x000fe20000744270 */
[----:B------:R-:W-:-:S02]  /*11a20*/  USHF.L.U32 UR9, UR4, 0x1, URZ ;  /* 0x0000000104097899 */ /* 0x000fc4000800063f */
[----:B------:R-:W-:Y:S01]  /*11a30*/  USHF.L.U64.HI UR8, UR4, 0x1, UR5 ;  /* 0x0000000104087899 */ /* 0x000fe20008010205 */
[----:B--2---:R-:W-:Y:S01]  /*11a40*/  FMUL R7, R7, UR11 ;  /* 0x0000000b07077c20 */ /* 0x004fe20008400000 */
[----:B---3--:R-:W-:-:S04]  /*11a50*/  FMUL R6, R6, UR11 ;  /* 0x0000000b06067c20 */ /* 0x008fc80008400000 */
[----:B------:R-:W-:Y:S02]  /*11a60*/  F2FP.BF16.F32.PACK_AB R7, RZ, R7 ;  /* 0x00000007ff07723e */ /* 0x000fe400000010ff */
[----:B------:R-:W-:Y:S01]  /*11a70*/  F2FP.BF16.F32.PACK_AB R6, RZ, R6 ;  /* 0x00000006ff06723e */ /* 0x000fe200000010ff */
[----:B----4-:R-:W-:Y:S01]  /*11a80*/  FMUL R4, R4, UR11 ;  /* 0x0000000b04047c20 */ /* 0x010fe20008400000 */
[----:B-----5:R-:W-:-:S04]  /*11a90*/  FMUL R5, R5, UR11 ;  /* 0x0000000b05057c20 */ /* 0x020fc80008400000 */
[----:B------:R-:W-:Y:S02]  /*11aa0*/  F2FP.BF16.F32.PACK_AB R4, RZ, R4 ;  /* 0x00000004ff04723e */ /* 0x000fe400000010ff */
[----:B------:R-:W-:-:S03]  /*11ab0*/  F2FP.BF16.F32.PACK_AB R5, RZ, R5 ;  /* 0x00000005ff05723e */ /* 0x000fc600000010ff */
[----:B------:R1:W-:Y:S04]  /*11ac0*/  @P2 STG.E.U16 desc[UR20][R2.64+0x2], R4 ;  /* 0x0000020402002986 */ /* 0x0003e8000c101514 */
[----:B------:R2:W-:Y:S01]  /*11ad0*/  @P1 STG.E.U16 desc[UR20][R2.64], R5 ;  /* 0x0000000502001986 */ /* 0x0005e2000c101514 */
[----:B------:R-:W-:-:S04]  /*11ae0*/  ISETP.GT.AND P1, PT, R14, 0x8, PT ;  /* 0x000000080e00780c */ /* 0x000fc80003f24270 */
[----:B------:R-:W-:Y:S02]  /*11af0*/  ISETP.GT.AND P2, PT, R0, RZ, P1 ;  /* 0x000000ff0000720c */ /* 0x000fe40000f44270 */
[----:B-1----:R-:W-:-:S04]  /*11b00*/  IADD3 R4, P3, R2, UR9, RZ ;  /* 0x0000000902047c10 */ /* 0x002fc8000ff7e0ff */
[----:B--2---:R-:W-:-:S07]  /*11b10*/  IADD3.X R5, R3, UR8, RZ, P3, !PT ;  /* 0x0000000803057c10 */ /* 0x004fce0009ffe4ff */
[----:B------:R1:W-:Y:S01]  /*11b20*/  @P2 STG.E.U16 desc[UR20][R4.64], R7 ;  /* 0x0000000704002986 */ /* 0x0003e2000c101514 */
[----:B------:R-:W-:-:S03]  /*11b30*/  ISETP.GT.AND P2, PT, R0, 0x1, P1 ;  /* 0x000000010000780c */ /* 0x000fc60000f44270 */
[----:B-1----:R-:W2:Y:S10]  /*11b40*/  LDL.LU R7, [R1+0x14] ;  /* 0x0000140001077983 */ /* 0x002eb40000300800 */
[----:B------:R1:W-:Y:S04]  /*11b50*/  @P2 STG.E.U16 desc[UR20][R4.64+0x2], R6 ;  /* 0x0000020604002986 */ /* 0x0003e8000c101514 */
[----:B-1----:R-:W3:Y:S01]  /*11b60*/  LDL.LU R6, [R1+0x10] ;  /* 0x0000100001067983 */ /* 0x002ee20000300800 */
[----:B------:R-:W-:Y:S01]  /*11b70*/  ISETP.GT.AND P2, PT, R0, 0x8, P0 ;  /* 0x000000080000780c */ /* 0x000fe20000744270 */
[----:B------:R-:W-:Y:S01]  /*11b80*/  FMUL R8, R8, UR11 ;  /* 0x0000000b08087c20 */ /* 0x000fe20008400000 */
[----:B------:R-:W-:-:S02]  /*11b90*/  ISETP.GT.AND P3, PT, R0, 0x9, P0 ;  /* 0x000000090000780c */ /* 0x000fc40000764270 */
[----:B------:R-:W-:Y:S01]  /*11ba0*/  ISETP.GT.AND P4, PT, R0, 0x8, P1 ;  /* 0x000000080000780c */ /* 0x000fe20000f84270 */
[----:B--2---:R-:W-:-:S05]  /*11bb0*/  FMUL R7, R7, UR11 ;  /* 0x0000000b07077c20 */ /* 0x004fca0008400000 */
[----:B------:R-:W-:Y:S01]  /*11bc0*/  F2FP.BF16.F32.PACK_AB R7, RZ, R7 ;  /* 0x00000007ff07723e */ /* 0x000fe200000010ff */
[----:B---3--:R-:W-:-:S05]  /*11bd0*/  FMUL R6, R6, UR11 ;  /* 0x0000000b06067c20 */ /* 0x008fca0008400000 */
[----:B------:R-:W-:-:S04]  /*11be0*/  F2FP.BF16.F32.PACK_AB R6, RZ, R6 ;  /* 0x00000006ff06723e */ /* 0x000fc800000010ff */
[----:B------:R-:W-:Y:S02]  /*11bf0*/  PRMT R9, R6, 0x7610, R9 ;  /* 0x0000761006097816 */ /* 0x000fe40000000009 */
[----:B------:R-:W-:Y:S01]  /*11c00*/  F2FP.BF16.F32.PACK_AB R6, RZ, R8 ;  /* 0x00000008ff06723e */ /* 0x000fe200000010ff */
[----:B------:R1:W-:Y:S04]  /*11c10*/  @P3 STG.E.U16 desc[UR20][R2.64+0x12], R7 ;  /* 0x0000120702003986 */ /* 0x0003e8000c101514 */
[----:B------:R-:W2:Y:S04]  /*11c20*/  LDL.LU R8, [R1+0x28] ;  /* 0x0000280001087983 */ /* 0x000ea80000300800 */
[----:B------:R-:W-:Y:S04]  /*11c30*/  @P2 STG.E.U16 desc[UR20][R2.64+0x10], R9 ;  /* 0x0000100902002986 */ /* 0x000fe8000c101514 */
[----:B-1----:R-:W3:Y:S04]  /*11c40*/  LDL.LU R7, [R1+0x24] ;  /* 0x0000240001077983 */ /* 0x002ee80000300800 */
[----:B------:R1:W-:Y:S04]  /*11c50*/  @P4 STG.E.U16 desc[UR20][R4.64+0x10], R6 ;  /* 0x0000100604004986 */ /* 0x0003e8000c101514 */
[----:B-1----:R-:W4:Y:S01]  /*11c60*/  LDL.LU R6, [R1+0x1c] ;  /* 0x00001c0001067983 */ /* 0x002f220000300800 */
[----:B------:R-:W-:Y:S01]  /*11c70*/  ISETP.GT.AND P2, PT, R0, 0x9, P1 ;  /* 0x000000090000780c */ /* 0x000fe20000f44270 */
[----:B----4-:R-:W-:-:S05]  /*11c80*/  FMUL R6, R6, UR11 ;  /* 0x0000000b06067c20 */ /* 0x010fca0008400000 */
[----:B------:R-:W-:-:S07]  /*11c90*/  F2FP.BF16.F32.PACK_AB R6, RZ, R6 ;  /* 0x00000006ff06723e */ /* 0x000fce00000010ff */
[----:B------:R1:W-:Y:S04]  /*11ca0*/  @P2 STG.E.U16 desc[UR20][R4.64+0x12], R6 ;  /* 0x0000120604002986 */ /* 0x0003e8000c101514 */
[----:B-1----:R-:W4:Y:S01]  /*11cb0*/  LDL.LU R6, [R1+0x20] ;  /* 0x0000200001067983 */ /* 0x002f220000300800 */
[----:B--2---:R-:W-:Y:S01]  /*11cc0*/  FMUL R8, R8, UR11 ;  /* 0x0000000b08087c20 */ /* 0x004fe20008400000 */
[C---:B------:R-:W-:Y:S01]  /*11cd0*/  ISETP.GT.AND P2, PT, R0.reuse, 0x10, P0 ;  /* 0x000000100000780c */ /* 0x040fe20000744270 */
[----:B---3--:R-:W-:Y:S01]  /*11ce0*/  FMUL R7, R7, UR11 ;  /* 0x0000000b07077c20 */ /* 0x008fe20008400000 */
[C---:B------:R-:W-:Y:S02]  /*11cf0*/  ISETP.GT.AND P3, PT, R0.reuse, 0x11, P0 ;  /* 0x000000110000780c */ /* 0x040fe40000764270 */
[----:B------:R-:W-:-:S02]  /*11d00*/  ISETP.GT.AND P4, PT, R0, 0x10, P1 ;  /* 0x000000100000780c */ /* 0x000fc40000f84270 */
[----:B------:R-:W-:Y:S01]  /*11d10*/  F2FP.BF16.F32.PACK_AB R7, RZ, R7 ;  /* 0x00000007ff07723e */ /* 0x000fe200000010ff */
[----:B----4-:R-:W-:-:S05]  /*11d20*/  FMUL R6, R6, UR11 ;  /* 0x0000000b06067c20 */ /* 0x010fca0008400000 */
[----:B------:R-:W-:-:S04]  /*11d30*/  F2FP.BF16.F32.PACK_AB R6, RZ, R6 ;  /* 0x00000006ff06723e */ /* 0x000fc800000010ff */
[----:B------:R-:W-:Y:S02]  /*11d40*/  PRMT R9, R6, 0x7610, R9 ;  /* 0x0000761006097816 */ /* 0x000fe40000000009 */
[----:B------:R-:W-:Y:S02]  /*11d50*/  F2FP.BF16.F32.PACK_AB R6, RZ, R8 ;  /* 0x00000008ff06723e */ /* 0x000fe400000010ff */
[----:B------:R-:W2:Y:S04]  /*11d60*/  LDL.LU R8, [R1+0x2c] ;  /* 0x00002c0001087983 */ /* 0x000ea80000300800 */
[----:B------:R1:W-:Y:S01]  /*11d70*/  @P2 STG.E.U16 desc[UR20][R2.64+0x20], R9 ;  /* 0x0000200902002986 */ /* 0x0003e2000c101514 */
[----:B------:R-:W-:-:S03]  /*11d80*/  ISETP.GT.AND P2, PT, R0, 0x11, P1 ;  /* 0x000000110000780c */ /* 0x000fc60000f44270 */
[----:B------:R-:W-:Y:S04]  /*11d90*/  @P3 STG.E.U16 desc[UR20][R2.64+0x22], R7 ;  /* 0x0000220702003986 */ /* 0x000fe8000c101514 */
[----:B------:R3:W-:Y:S04]  /*11da0*/  @P4 STG.E.U16 desc[UR20][R4.64+0x20], R6 ;  /* 0x0000200604004986 */ /* 0x0007e8000c101514 */
[----:B-1----:R-:W4:Y:S01]  /*11db0*/  LDL.LU R9, [R1+0x34] ;  /* 0x0000340001097983 */ /* 0x002f220000300800 */
[----:B--2---:R-:W-:-:S05]  /*11dc0*/  FMUL R8, R8, UR11 ;  /* 0x0000000b08087c20 */ /* 0x004fca0008400000 */
[----:B------:R-:W-:-:S04]  /*11dd0*/  F2FP.BF16.F32.PACK_AB R8, RZ, R8 ;  /* 0x00000008ff08723e */ /* 0x000fc800000010ff */
[----:B---3--:R-:W-:Y:S02]  /*11de0*/  PRMT R6, R8, 0x7610, R6 ;  /* 0x0000761008067816 */ /* 0x008fe40000000006 */
[----:B------:R-:W2:Y:S04]  /*11df0*/  LDL.LU R8, [R1+0x30] ;  /* 0x0000300001087983 */ /* 0x000ea80000300800 */
[----:B------:R1:W-:Y:S04]  /*11e00*/  @P2 STG.E.U16 desc[UR20][R4.64+0x22], R6 ;  /* 0x0000220604002986 */ /* 0x0003e8000c101514 */
[----:B-1----:R-:W3:Y:S01]  /*11e10*/  LDL.LU R6, [R1+0x3c] ;  /* 0x00003c0001067983 */ /* 0x002ee20000300800 */
[----:B------:R-:W-:Y:S01]  /*11e20*/  ISETP.GT.AND P2, PT, R0, 0x18, P0 ;  /* 0x000000180000780c */ /* 0x000fe20000744270 */
[----:B----4-:R-:W-:Y:S01]  /*11e30*/  FMUL R9, R9, UR11 ;  /* 0x0000000b09097c20 */ /* 0x010fe20008400000 */
[----:B--2---:R-:W-:-:S05]  /*11e40*/  FMUL R8, R8, UR11 ;  /* 0x0000000b08087c20 */ /* 0x004fca0008400000 */
[----:B------:R-:W-:Y:S02]  /*11e50*/  F2FP.BF16.F32.PACK_AB R7, RZ, R8 ;  /* 0x00000008ff07723e */ /* 0x000fe400000010ff */
[----:B------:R-:W-:Y:S02]  /*11e60*/  F2FP.BF16.F32.PACK_AB R8, RZ, R9 ;  /* 0x00000009ff08723e */ /* 0x000fe400000010ff */
[----:B------:R-:W2:Y:S01]  /*11e70*/  LDL.LU R9, [R1+0x38] ;  /* 0x0000380001097983 */ /* 0x000ea20000300800 */
[C---:B------:R-:W-:Y:S02]  /*11e80*/  ISETP.GT.AND P3, PT, R0.reuse, 0x19, P0 ;  /* 0x000000190000780c */ /* 0x040fe40000764270 */
[----:B------:R-:W-:Y:S01]  /*11e90*/  ISETP.GT.AND P4, PT, R0, 0x18, P1 ;  /* 0x000000180000780c */ /* 0x000fe20000f84270 */
[----:B------:R1:W-:Y:S01]  /*11ea0*/  @P2 STG.E.U16 desc[UR20][R2.64+0x30], R7 ;  /* 0x0000300702002986 */ /* 0x0003e2000c101514 */
[----:B---3--:R-:W-:-:S05]  /*11eb0*/  FMUL R6, R6, UR11 ;  /* 0x0000000b06067c20 */ /* 0x008fca0008400000 */
[----:B------:R-:W-:Y:S01]  /*11ec0*/  F2FP.BF16.F32.PACK_AB R6, RZ, R6 ;  /* 0x00000006ff06723e */ /* 0x000fe200000010ff */
[----:B-1----:R-:W3:Y:S03]  /*11ed0*/  LDL.LU R7, [R1+0x44] ;  /* 0x0000440001077983 */ /* 0x002ee60000300800 */
[----:B------:R-:W-:Y:S02]  /*11ee0*/  PRMT R10, R6, 0x7610, R10 ;  /* 0x00007610060a7816 */ /* 0x000fe4000000000a */
[----:B------:R-:W4:Y:S04]  /*11ef0*/  LDL.LU R6, [R1+0x40] ;  /* 0x0000400001067983 */ /* 0x000f280000300800 */
[----:B------:R1:W-:Y:S01]  /*11f00*/  @P3 STG.E.U16 desc[UR20][R2.64+0x32], R8 ;  /* 0x0000320802003986 */ /* 0x0003e2000c101514 */
[----:B------:R-:W-:-:S02]  /*11f10*/  ISETP.GT.AND P2, PT, R0, 0x19, P1 ;  /* 0x000000190000780c */ /* 0x000fc40000f44270 */
[----:B------:R-:W-:Y:S01]  /*11f20*/  ISETP.GT.AND P5, PT, R0, 0x30, P1 ;  /* 0x000000300000780c */ /* 0x000fe20000fa4270 */
[----:B------:R-:W-:Y:S01]  /*11f30*/  FMUL R12, R12, UR11 ;  /* 0x0000000b0c0c7c20 */ /* 0x000fe20008400000 */
        /* <DEDUP_REMOVED lines=31> */
[----:B------:R-:W-:-:S02]  /*12130*/  USHF.L.U32 UR6, UR14, 0x6, URZ ;  /* 0x000000060e067899 */ /* 0x000fc4000800063f */
[----:B------:R-:W-:Y:S01]  /*12140*/  USHF.L.U64.HI UR7, UR14, 0x6, UR15 ;  /* 0x000000060e077899 */ /* 0x000fe2000801020f */
[----:B------:R-:W-:Y:S01]  /*12150*/  FMUL R152, R152, UR11 ;  /* 0x0000000b98987c20 */ /* 0x000fe20008400000 */
[----:B------:R-:W-:Y:S01]  /*12160*/  FMUL R153, R153, UR11 ;  /* 0x0000000b99997c20 */ /* 0x000fe20008400000 */
[----:B------:R-:W-:Y:S01]  /*12170*/  FMUL R154, R154, UR11 ;  /* 0x0000000b9a9a7c20 */ /* 0x000fe20008400000 */
[----:B------:R-:W-:Y:S01]  /*12180*/  FMUL R155, R155, UR11 ;  /* 0x0000000b9b9b7c20 */ /* 0x000fe20008400000 */
[----:B--2---:R-:W-:-:S05]  /*12190*/  FMUL R9, R9, UR11 ;  /* 0x0000000b09097c20 */ /* 0x004fca0008400000 */
[----:B------:R-:W-:Y:S01]  /*121a0*/  F2FP.BF16.F32.PACK_AB R9, RZ, R9 ;  /* 0x00000009ff09723e */ /* 0x000fe200000010ff */
[----:B----4-:R-:W-:-:S05]  /*121b0*/  FMUL R6, R6, UR11 ;  /* 0x0000000b06067c20 */ /* 0x010fca0008400000 */
[----:B-1----:R-:W-:Y:S02]  /*121c0*/  F2FP.BF16.F32.PACK_AB R8, RZ, R6 ;  /* 0x00000006ff08723e */ /* 0x002fe400000010ff */
[----:B------:R-:W2:Y:S04]  /*121d0*/  LDL.LU R6, [R1+0x48] ;  /* 0x0000480001067983 */ /* 0x000ea80000300800 */
[----:B------:R1:W-:Y:S04]  /*121e0*/  @P4 STG.E.U16 desc[UR20][R4.64+0x30], R9 ;  /* 0x0000300904004986 */ /* 0x0003e8000c101514 */
[----:B------:R-:W-:Y:S01]  /*121f0*/  @P2 STG.E.U16 desc[UR20][R4.64+0x32], R10 ;  /* 0x0000320a04002986 */ /* 0x000fe2000c101514 */
[C---:B------:R-:W-:Y:S01]  /*12200*/  ISETP.GT.AND P2, PT, R0.reuse, 0x20, P0 ;  /* 0x000000200000780c */ /* 0x040fe20000744270 */
[----:B---3--:R-:W-:Y:S01]  /*12210*/  FMUL R7, R7, UR11 ;  /* 0x0000000b07077c20 */ /* 0x008fe20008400000 */
[----:B------:R-:W-:-:S02]  /*12220*/  ISETP.GT.AND P3, PT, R0, 0x21, P0 ;  /* 0x000000210000780c */ /* 0x000fc40000764270 */
[----:B------:R-:W-:Y:S02]  /*12230*/  ISETP.GT.AND P4, PT, R0, 0x20, P1 ;  /* 0x000000200000780c */ /* 0x000fe40000f84270 */
[----:B------:R-:W-:-:S07]  /*12240*/  F2FP.BF16.F32.PACK_AB R7, RZ, R7 ;  /* 0x00000007ff07723e */ /* 0x000fce00000010ff */
[----:B------:R3:W-:Y:S01]  /*12250*/  @P2 STG.E.U16 desc[UR20][R2.64+0x40], R8 ;  /* 0x0000400802002986 */ /* 0x0007e2000c101514 */
[----:B------:R-:W-:Y:S02]  /*12260*/  ISETP.GT.AND P2, PT, R0, 0x21, P1 ;  /* 0x000000210000780c */ /* 0x000fe40000f44270 */
[----:B-1----:R-:W-:Y:S01]  /*12270*/  PRMT R9, R7, 0x7610, R9 ;  /* 0x0000761007097816 */ /* 0x002fe20000000009 */
[----:B------:R-:W-:-:S04]  /*12280*/  FMUL R7, R250, UR11 ;  /* 0x0000000bfa077c20 */ /* 0x000fc80008400000 */
[----:B------:R1:W-:Y:S01]  /*12290*/  @P3 STG.E.U16 desc[UR20][R2.64+0x42], R9 ;  /* 0x0000420902003986 */ /* 0x0003e2000c101514 */
[----:B------:R-:W-:Y:S01]  /*122a0*/  ISETP.GT.AND P3, PT, R0, 0x29, P0 ;  /* 0x000000290000780c */ /* 0x000fe20000764270 */
[----:B---3--:R-:W-:Y:S01]  /*122b0*/  FMUL R8, R249, UR11 ;  /* 0x0000000bf9087c20 */ /* 0x008fe20008400000 */
[----:B------:R-:W-:-:S04]  /*122c0*/  F2FP.BF16.F32.PACK_AB R7, RZ, R7 ;  /* 0x00000007ff07723e */ /* 0x000fc800000010ff */
[----:B------:R-:W-:Y:S02]  /*122d0*/  F2FP.BF16.F32.PACK_AB R8, RZ, R8 ;  /* 0x00000008ff08723e */ /* 0x000fe400000010ff */
[----:B------:R-:W-:Y:S02]  /*122e0*/  PRMT R15, R7, 0x7610, R15 ;  /* 0x00007610070f7816 */ /* 0x000fe4000000000f */
[----:B------:R-:W-:Y:S01]  /*122f0*/  PRMT R17, R8, 0x7610, R17 ;  /* 0x0000761008117816 */ /* 0x000fe20000000011 */
[----:B------:R-:W-:Y:S01]  /*12300*/  FMUL R7, R247, UR11 ;  /* 0x0000000bf7077c20 */ /* 0x000fe20008400000 */
[----:B------:R-:W-:-:S04]  /*12310*/  FMUL R8, R246, UR11 ;  /* 0x0000000bf6087c20 */ /* 0x000fc80008400000 */
[----:B------:R-:W-:Y:S02]  /*12320*/  F2FP.BF16.F32.PACK_AB R7, RZ, R7 ;  /* 0x00000007ff07723e */ /* 0x000fe400000010ff */
[----:B------:R-:W-:Y:S01]  /*12330*/  F2FP.BF16.F32.PACK_AB R8, RZ, R8 ;  /* 0x00000008ff08723e */ /* 0x000fe200000010ff */
[----:B-1----:R-:W-:Y:S01]  /*12340*/  FMUL R9, R245, UR11 ;  /* 0x0000000bf5097c20 */ /* 0x002fe20008400000 */
[----:B------:R-:W-:-:S04]  /*12350*/  F2FP.BF16.F32.PACK_AB R12, RZ, R12 ;  /* 0x0000000cff0c723e */ /* 0x000fc800000010ff */
[----:B------:R-:W-:Y:S02]  /*12360*/  F2FP.BF16.F32.PACK_AB R9, RZ, R9 ;  /* 0x00000009ff09723e */ /* 0x000fe400000010ff */
[----:B------:R-:W-:Y:S02]  /*12370*/  F2FP.BF16.F32.PACK_AB R16, RZ, R16 ;  /* 0x00000010ff10723e */ /* 0x000fe400000010ff */
[----:B------:R-:W-:Y:S02]  /*12380*/  F2FP.BF16.F32.PACK_AB R18, RZ, R18 ;  /* 0x00000012ff12723e */ /* 0x000fe400000010ff */
[----:B------:R-:W-:Y:S02]  /*12390*/  F2FP.BF16.F32.PACK_AB R20, RZ, R20 ;  /* 0x00000014ff14723e */ /* 0x000fe400000010ff */
[----:B------:R-:W-:Y:S02]  /*123a0*/  F2FP.BF16.F32.PACK_AB R19, RZ, R19 ;  /* 0x00000013ff13723e */ /* 0x000fe400000010ff */
[----:B------:R-:W-:-:S02]  /*123b0*/  F2FP.BF16.F32.PACK_AB R21, RZ, R21 ;  /* 0x00000015ff15723e */ /* 0x000fc400000010ff */
        /* <DEDUP_REMOVED lines=25> */
[----:B------:R-:W-:Y:S01]  /*12550*/  F2FP.BF16.F32.PACK_AB R239, RZ, R239 ;  /* 0x000000efffef723e */ /* 0x000fe200000010ff */
[----:B--2---:R-:W-:-:S05]  /*12560*/  FMUL R6, R6, UR11 ;  /* 0x0000000b06067c20 */ /* 0x004fca0008400000 */
[----:B------:R-:W-:-:S04]  /*12570*/  F2FP.BF16.F32.PACK_AB R6, RZ, R6 ;  /* 0x00000006ff06723e */ /* 0x000fc800000010ff */
[----:B------:R-:W-:Y:S01]  /*12580*/  PRMT R10, R6, 0x7610, R10 ;  /* 0x00007610060a7816 */ /* 0x000fe2000000000a */
[----:B------:R-:W-:-:S05]  /*12590*/  FMUL R6, R252, UR11 ;  /* 0x0000000bfc067c20 */ /* 0x000fca0008400000 */
[----:B------:R-:W-:-:S04]  /*125a0*/  F2FP.BF16.F32.PACK_AB R6, RZ, R6 ;  /* 0x00000006ff06723e */ /* 0x000fc800000010ff */
[----:B------:R-:W-:Y:S01]  /*125b0*/  PRMT R11, R6, 0x7610, R11 ;  /* 0x00007610060b7816 */ /* 0x000fe2000000000b */
[----:B------:R1:W-:Y:S01]  /*125c0*/  @P4 STG.E.U16 desc[UR20][R4.64+0x40], R10 ;  /* 0x0000400a04004986 */ /* 0x0003e2000c101514 */
[----:B------:R-:W-:-:S03]  /*125d0*/  FMUL R6, R251, UR11 ;  /* 0x0000000bfb067c20 */ /* 0x000fc60008400000 */
[----:B------:R2:W-:Y:S01]  /*125e0*/  @P2 STG.E.U16 desc[UR20][R4.64+0x42], R11 ;  /* 0x0000420b04002986 */ /* 0x0005e2000c101514 */
[C---:B------:R-:W-:Y:S02]  /*125f0*/  ISETP.GT.AND P2, PT, R0.reuse, 0x28, P0 ;  /* 0x000000280000780c */ /* 0x040fe40000744270 */
[----:B------:R-:W-:Y:S02]  /*12600*/  ISETP.GT.AND P4, PT, R0, 0x28, P1 ;  /* 0x000000280000780c */ /* 0x000fe40000f84270 */
[----:B------:R-:W-:-:S04]  /*12610*/  F2FP.BF16.F32.PACK_AB R6, RZ, R6 ;  /* 0x00000006ff06723e */ /* 0x000fc800000010ff */
[----:B------:R-:W-:Y:S01]  /*12620*/  PRMT R13, R6, 0x7610, R13 ;  /* 0x00007610060d7816 */ /* 0x000fe2000000000d */
[----:B------:R-:W-:Y:S01]  /*12630*/  @P3 STG.E.U16 desc[UR20][R2.64+0x52], R15 ;  /* 0x0000520f02003986 */ /* 0x000fe2000c101514 */
[----:B------:R-:W-:-:S03]  /*12640*/  ISETP.GT.AND P3, PT, R0, 0x30, P0 ;  /* 0x000000300000780c */ /* 0x000fc60000764270 */
[----:B------:R3:W-:Y:S01]  /*12650*/  @P2 STG.E.U16 desc[UR20][R2.64+0x50], R13 ;  /* 0x0000500d02002986 */ /* 0x0007e2000c101514 */
[----:B------:R-:W-:Y:S01]  /*12660*/  ISETP.GT.AND P2, PT, R0, 0x29, P1 ;  /* 0x000000290000780c */ /* 0x000fe20000f44270 */
[----:B------:R-:W-:Y:S02]  /*12670*/  FMUL R6, R248, UR11 ;  /* 0x0000000bf8067c20 */ /* 0x000fe40008400000 */
[----:B------:R4:W-:Y:S01]  /*12680*/  @P4 STG.E.U16 desc[UR20][R4.64+0x50], R17 ;  /* 0x0000501104004986 */ /* 0x0009e2000c101514 */
[----:B------:R-:W-:Y:S02]  /*12690*/  ISETP.GT.AND P4, PT, R0, 0x31, P0 ;  /* 0x000000310000780c */ /* 0x000fe40000784270 */
[----:B------:R-:W-:Y:S01]  /*126a0*/  F2FP.BF16.F32.PACK_AB R6, RZ, R6 ;  /* 0x00000006ff06723e */ /* 0x000fe200000010ff */
[----:B-1----:R-:W-:Y:S01]  /*126b0*/  FMUL R10, R244, UR11 ;  /* 0x0000000bf40a7c20 */ /* 0x002fe20008400000 */
[----:B--2---:R-:W-:-:S05]  /*126c0*/  FMUL R11, R243, UR11 ;  /* 0x0000000bf30b7c20 */ /* 0x004fca0008400000 */
[----:B------:R-:W-:Y:S01]  /*126d0*/  @P2 STG.E.U16 desc[UR20][R4.64+0x52], R6 ;  /* 0x0000520604002986 */ /* 0x000fe2000c101514 */
[----:B------:R-:W-:-:S03]  /*126e0*/  ISETP.GT.AND P2, PT, R0, 0x31, P1 ;  /* 0x000000310000780c */ /* 0x000fc60000f44270 */
[----:B------:R-:W-:Y:S01]  /*126f0*/  @P3 STG.E.U16 desc[UR20][R2.64+0x60], R7 ;  /* 0x0000600702003986 */ /* 0x000fe2000c101514 */
[----:B------:R-:W-:-:S03]  /*12700*/  ISETP.GT.AND P3, PT, R0, 0x38, P0 ;  /* 0x000000380000780c */ /* 0x000fc60000764270 */
[----:B------:R-:W-:Y:S01]  /*12710*/  @P4 STG.E.U16 desc[UR20][R2.64+0x62], R8 ;  /* 0x0000620802004986 */ /* 0x000fe2000c101514 */
[C---:B------:R-:W-:Y:S02]  /*12720*/  ISETP.GT.AND P4, PT, R0.reuse, 0x39, P0 ;  /* 0x000000390000780c */ /* 0x040fe40000784270 */
[----:B------:R-:W-:Y:S02]  /*12730*/  F2FP.BF16.F32.PACK_AB R10, RZ, R10 ;  /* 0x0000000aff0a723e */ /* 0x000fe400000010ff */
[----:B------:R-:W-:Y:S01]  /*12740*/  F2FP.BF16.F32.PACK_AB R11, RZ, R11 ;  /* 0x0000000bff0b723e */ /* 0x000fe200000010ff */
[----:B------:R-:W-:Y:S01]  /*12750*/  @P5 STG.E.U16 desc[UR20][R4.64+0x60], R9 ;  /* 0x0000600904005986 */ /* 0x000fe2000c101514 */
[----:B------:R-:W-:-:S03]  /*12760*/  ISETP.GT.AND P5, PT, R0, 0x38, P1 ;  /* 0x000000380000780c */ /* 0x000fc60000fa4270 */
[----:B------:R-:W-:Y:S01]  /*12770*/  @P2 STG.E.U16 desc[UR20][R4.64+0x62], R10 ;  /* 0x0000620a04002986 */ /* 0x000fe2000c101514 */
[----:B------:R-:W-:Y:S01]  /*12780*/  ISETP.GT.AND P2, PT, R0, 0x39, P1 ;  /* 0x000000390000780c */ /* 0x000fe20000f44270 */
[----:B---3--:R-:W-:Y:S02]  /*12790*/  FMUL R13, R242, UR11 ;  /* 0x0000000bf20d7c20 */ /* 0x008fe40008400000 */
[----:B------:R-:W-:Y:S01]  /*127a0*/  @P3 STG.E.U16 desc[UR20][R2.64+0x70], R11 ;  /* 0x0000700b02003986 */ /* 0x000fe2000c101514 */
[C---:B------:R-:W-:Y:S01]  /*127b0*/  ISETP.GT.AND P3, PT, R0.reuse, 0x40, P0 ;  /* 0x000000400000780c */ /* 0x040fe20000764270 */
[----:B------:R-:W-:Y:S02]  /*127c0*/  FMUL R15, R241, UR11 ;  /* 0x0000000bf10f7c20 */ /* 0x000fe40008400000 */
[----:B------:R-:W-:Y:S01]  /*127d0*/  @P4 STG.E.U16 desc[UR20][R2.64+0x72], R12 ;  /* 0x0000720c02004986 */ /* 0x000fe2000c101514 */
[----:B------:R-:W-:Y:S02]  /*127e0*/  ISETP.GT.AND P4, PT, R0, 0x41, P0 ;  /* 0x000000410000780c */ /* 0x000fe40000784270 */
[----:B------:R-:W-:-:S02]  /*127f0*/  F2FP.BF16.F32.PACK_AB R13, RZ, R13 ;  /* 0x0000000dff0d723e */ /* 0x000fc400000010ff */
[----:B------:R-:W-:-:S03]  /*12800*/  F2FP.BF16.F32.PACK_AB R15, RZ, R15 ;  /* 0x0000000fff0f723e */ /* 0x000fc600000010ff */
[----:B------:R-:W-:Y:S01]  /*12810*/  @P5 STG.E.U16 desc[UR20][R4.64+0x70], R13 ;  /* 0x0000700d04005986 */ /* 0x000fe2000c101514 */
[----:B------:R-:W-:-:S03]  /*12820*/  ISETP.GT.AND P5, PT, R0, 0x40, P1 ;  /* 0x000000400000780c */ /* 0x000fc60000fa4270 */
[----:B------:R-:W-:Y:S01]  /*12830*/  @P2 STG.E.U16 desc[UR20][R4.64+0x72], R15 ;  /* 0x0000720f04002986 */ /* 0x000fe2000c101514 */
[----:B------:R-:W-:Y:S01]  /*12840*/  ISETP.GT.AND P2, PT, R0, 0x41, P1 ;  /* 0x000000410000780c */ /* 0x000fe20000f44270 */
[----:B----4-:R-:W-:Y:S02]  /*12850*/  FMUL R17, R240, UR11 ;  /* 0x0000000bf0117c20 */ /* 0x010fe40008400000 */
[----:B------:R-:W-:Y:S01]  /*12860*/  @P3 STG.E.U16 desc[UR20][R2.64+0x80], R16 ;  /* 0x0000801002003986 */ /* 0x000fe2000c101514 */
[----:B------:R-:W-:-:S03]  /*12870*/  ISETP.GT.AND P3, PT, R0, 0x48, P0 ;  /* 0x000000480000780c */ /* 0x000fc60000764270 */
[----:B------:R-:W-:Y:S01]  /*12880*/  @P4 STG.E.U16 desc[UR20][R2.64+0x82], R18 ;  /* 0x0000821202004986 */ /* 0x000fe2000c101514 */
[----:B------:R-:W-:Y:S02]  /*12890*/  ISETP.GT.AND P4, PT, R0, 0x49, P0 ;  /* 0x000000490000780c */ /* 0x000fe40000784270 */
[----:B------:R-:W-:-:S05]  /*128a0*/  F2FP.BF16.F32.PACK_AB R17, RZ, R17 ;  /* 0x00000011ff11723e */ /* 0x000fca00000010ff */
[----:B------:R-:W-:Y:S01]  /*128b0*/  @P5 STG.E.U16 desc[UR20][R4.64+0x80], R17 ;  /* 0x0000801104005986 */ /* 0x000fe2000c101514 */
[----:B------:R-:W-:-:S03]  /*128c0*/  ISETP.GT.AND P5, PT, R0, 0x48, P1 ;  /* 0x000000480000780c */ /* 0x000fc60000fa4270 */
        /* <DEDUP_REMOVED lines=43> */
[C---:B------:R-:W-:Y:S02]  /*12b80*/  ISETP.GT.AND P3, PT, R0.reuse, 0x78, P0 ;  /* 0x000000780000780c */ /* 0x040fe40000764270 */
[C---:B------:R-:W-:Y:S01]  /*12b90*/  ISETP.GT.AND P0, PT, R0.reuse, 0x79, P0 ;  /* 0x000000790000780c */ /* 0x040fe20000704270 */
[----:B------:R-:W-:Y:S01]  /*12ba0*/  @P4 STG.E.U16 desc[UR20][R2.64+0xe2], R233 ;  /* 0x0000e2e902004986 */ /* 0x000fe2000c101514 */
[C---:B------:R-:W-:Y:S02]  /*12bb0*/  ISETP.GT.AND P4, PT, R0.reuse, 0x78, P1 ;  /* 0x000000780000780c */ /* 0x040fe40000f84270 */
[----:B------:R-:W-:Y:S01]  /*12bc0*/  ISETP.GT.AND P1, PT, R0, 0x79, P1 ;  /* 0x000000790000780c */ /* 0x000fe20000f24270 */
[----:B------:R-:W-:Y:S01]  /*12bd0*/  @P5 STG.E.U16 desc[UR20][R4.64+0xe0], R234 ;  /* 0x0000e0ea04005986 */ /* 0x000fe2000c101514 */
[----:B------:R-:W-:-:S03]  /*12be0*/  USHF.L.U32 UR10, UR6, 0x1, URZ ;  /* 0x00000001060a7899 */ /* 0x000fc6000800063f */
[----:B------:R-:W-:Y:S04]  /*12bf0*/  @P2 STG.E.U16 desc[UR20][R4.64+0xe2], R235 ;  /* 0x0000e2eb04002986 */ /* 0x000fe8000c101514 */
[----:B------:R-:W-:Y:S04]  /*12c00*/  @P3 STG.E.U16 desc[UR20][R2.64+0xf0], R236 ;  /* 0x0000f0ec02003986 */ /* 0x000fe8000c101514 */
[----:B------:R-:W-:Y:S01]  /*12c10*/  @P0 STG.E.U16 desc[UR20][R2.64+0xf2], R237 ;  /* 0x0000f2ed02000986 */ /* 0x000fe2000c101514 */
[----:B------:R-:W-:-:S03]  /*12c20*/  ISETP.GT.AND P0, PT, R14, 0x48, PT ;  /* 0x000000480e00780c */ /* 0x000fc60003f04270 */
[----:B------:R-:W-:Y:S01]  /*12c30*/  @P4 STG.E.U16 desc[UR20][R4.64+0xf0], R238 ;  /* 0x0000f0ee04004986 */ /* 0x000fe2000c101514 */
[----:B------:R-:W-:-:S03]  /*12c40*/  USHF.L.U64.HI UR6, UR6, 0x1, UR7 ;  /* 0x0000000106067899 */ /* 0x000fc60008010207 */
[----:B------:R1:W-:Y:S01]  /*12c50*/  @P1 STG.E.U16 desc[UR20][R4.64+0xf2], R239 ;  /* 0x0000f2ef04001986 */ /* 0x0003e2000c101514 */
[----:B------:R-:W-:Y:S02]  /*12c60*/  ISETP.GT.AND P1, PT, R14, 0x40, PT ;  /* 0x000000400e00780c */ /* 0x000fe40003f24270 */
[C---:B------:R-:W-:Y:S02]  /*12c70*/  ISETP.GT.AND P3, PT, R0.reuse, RZ, P0 ;  /* 0x000000ff0000720c */ /* 0x040fe40000764270 */
[C---:B------:R-:W-:Y:S02]  /*12c80*/  ISETP.GT.AND P5, PT, R0.reuse, RZ, P1 ;  /* 0x000000ff0000720c */ /* 0x040fe40000fa4270 */
[----:B------:R-:W-:Y:S02]  /*12c90*/  ISETP.GT.AND P4, PT, R0, 0x1, P1 ;  /* 0x000000010000780c */ /* 0x000fe40000f84270 */
[----:B-1----:R-:W-:Y:S02]  /*12ca0*/  IADD3 R4, P6, R2, UR10, RZ ;  /* 0x0000000a02047c10 */ /* 0x002fe4000ffde0ff */
[----:B------:R-:W-:-:S02]  /*12cb0*/  ISETP.GT.AND P2, PT, R0, 0x1, P0 ;  /* 0x000000010000780c */ /* 0x000fc40000744270 */
[----:B------:R-:W-:Y:S02]  /*12cc0*/  IADD3.X R5, R3, UR6, RZ, P6, !PT ;  /* 0x0000000603057c10 */ /* 0x000fe4000b7fe4ff */
[----:B------:R-:W-:Y:S02]  /*12cd0*/  IADD3 R10, P6, R4, UR9, RZ ;  /* 0x00000009040a7c10 */ /* 0x000fe4000ffde0ff */
[----:B------:R-:W-:Y:S02]  /*12ce0*/  F2FP.BF16.F32.PACK_AB R152, RZ, R152 ;  /* 0x00000098ff98723e */ /* 0x000fe400000010ff */
[----:B------:R-:W-:Y:S02]  /*12cf0*/  F2FP.BF16.F32.PACK_AB R153, RZ, R153 ;  /* 0x00000099ff99723e */ /* 0x000fe400000010ff */
[----:B------:R-:W-:Y:S02]  /*12d00*/  F2FP.BF16.F32.PACK_AB R154, RZ, R154 ;  /* 0x0000009aff9a723e */ /* 0x000fe400000010ff */
[----:B------:R-:W-:Y:S01]  /*12d10*/  IADD3.X R11, R5, UR8, RZ, P6, !PT ;  /* 0x00000008050b7c10 */ /* 0x000fe2000b7fe4ff */
[----:B------:R-:W-:Y:S01]  /*12d20*/  FMUL R6, R156, UR11 ;  /* 0x0000000b9c067c20 */ /* 0x000fe20008400000 */
[----:B------:R-:W-:Y:S01]  /*12d30*/  F2FP.BF16.F32.PACK_AB R155, RZ, R155 ;  /* 0x0000009bff9b723e */ /* 0x000fe200000010ff */
[----:B------:R-:W-:Y:S01]  /*12d40*/  @P5 STG.E.U16 desc[UR20][R4.64], R152 ;  /* 0x0000009804005986 */ /* 0x000fe2000c101514 */
[----:B------:R-:W-:-:S03]  /*12d50*/  FMUL R7, R157, UR11 ;  /* 0x0000000b9d077c20 */ /* 0x000fc60008400000 */
[----:B------:R-:W-:Y:S01]  /*12d60*/  @P4 STG.E.U16 desc[UR20][R4.64+0x2], R153 ;  /* 0x0000029904004986 */ /* 0x000fe2000c101514 */
[----:B------:R-:W-:-:S03]  /*12d70*/  ISETP.GT.AND P4, PT, R0, 0x9, P1 ;  /* 0x000000090000780c */ /* 0x000fc60000f84270 */
[----:B------:R-:W-:Y:S01]  /*12d80*/  @P3 STG.E.U16 desc[UR20][R10.64], R154 ;  /* 0x0000009a0a003986 */ /* 0x000fe2000c101514 */
[C---:B------:R-:W-:Y:S01]  /*12d90*/  ISETP.GT.AND P3, PT, R0.reuse, 0x8, P1 ;  /* 0x000000080000780c */ /* 0x040fe20000f64270 */
[----:B------:R-:W-:Y:S01]  /*12da0*/  IMAD.U32 R9, RZ, RZ, UR9 ;  /* 0x00000009ff097e24 */ /* 0x000fe2000f8e00ff */
[----:B------:R-:W-:Y:S01]  /*12db0*/  F2FP.BF16.F32.PACK_AB R6, RZ, R6 ;  /* 0x00000006ff06723e */ /* 0x000fe200000010ff */
[----:B------:R1:W-:Y:S01]  /*12dc0*/  @P2 STG.E.U16 desc[UR20][R10.64+0x2], R155 ;  /* 0x0000029b0a002986 */ /* 0x0003e2000c101514 */
[----:B------:R-:W-:Y:S01]  /*12dd0*/  ISETP.GT.AND P2, PT, R0, 0x8, P0 ;  /* 0x000000080000780c */ /* 0x000fe20000744270 */
[----:B------:R-:W-:Y:S01]  /*12de0*/  FMUL R8, R158, UR11 ;  /* 0x0000000b9e087c20 */ /* 0x000fe20008400000 */
[----:B------:R-:W-:-:S04]  /*12df0*/  F2FP.BF16.F32.PACK_AB R7, RZ, R7 ;  /* 0x00000007ff07723e */ /* 0x000fc800000010ff */
[----:B------:R-:W-:Y:S02]  /*12e00*/  F2FP.BF16.F32.PACK_AB R8, RZ, R8 ;  /* 0x00000008ff08723e */ /* 0x000fe400000010ff */
[----:B-1----:R-:W-:Y:S01]  /*12e10*/  PRMT R10, R6, 0x7610, R10 ;  /* 0x00007610060a7816 */ /* 0x002fe2000000000a */
[----:B------:R-:W-:Y:S01]  /*12e20*/  IMAD.U32 R11, RZ, RZ, UR8 ;  /* 0x00000008ff0b7e24 */ /* 0x000fe2000f8e00ff */
[----:B------:R-:W-:Y:S02]  /*12e30*/  IADD3 R6, P5, P6, R9, UR10, R2 ;  /* 0x0000000a09067c10 */ /* 0x000fe4000febe002 */
[----:B------:R-:W-:Y:S02]  /*12e40*/  PRMT R9, R7, 0x7610, R9 ;  /* 0x0000761007097816 */ /* 0x000fe40000000009 */
[----:B------:R-:W-:Y:S01]  /*12e50*/  IADD3.X R7, R11, UR6, R3, P5, P6 ;  /* 0x000000060b077c10 */ /* 0x000fe2000afec403 */
[----:B------:R-:W-:Y:S01]  /*12e60*/  @P3 STG.E.U16 desc[UR20][R4.64+0x10], R10 ;  /* 0x0000100a04003986 */ /* 0x000fe2000c101514 */
[----:B------:R-:W-:-:S03]  /*12e70*/  ISETP.GT.AND P3, PT, R0, 0x9, P0 ;  /* 0x000000090000780c */ /* 0x000fc60000764270 */
[----:B------:R-:W-:Y:S01]  /*12e80*/  @P4 STG.E.U16 desc[UR20][R4.64+0x12], R9 ;  /* 0x0000120904004986 */ /* 0x000fe2000c101514 */
[C---:B------:R-:W-:Y:S01]  /*12e90*/  ISETP.GT.AND P4, PT, R0.reuse, 0x10, P1 ;  /* 0x000000100000780c */ /* 0x040fe20000f84270 */
[----:B------:R-:W-:Y:S01]  /*12ea0*/  FMUL R159, R159, UR11 ;  /* 0x0000000b9f9f7c20 */ /* 0x000fe20008400000 */
[C---:B------:R-:W-:Y:S01]  /*12eb0*/  ISETP.GT.AND P5, PT, R0.reuse, 0x11, P1 ;  /* 0x000000110000780c */ /* 0x040fe20000fa4270 */
[----:B------:R-:W-:Y:S01]  /*12ec0*/  @P2 STG.E.U16 desc[UR20][R6.64+0x10], R8 ;  /* 0x0000100806002986 */ /* 0x000fe2000c101514 */
[----:B------:R-:W-:Y:S01]  /*12ed0*/  ISETP.GT.AND P2, PT, R0, 0x10, P0 ;  /* 0x000000100000780c */ /* 0x000fe20000744270 */
[----:B------:R-:W-:Y:S01]  /*12ee0*/  FMUL R160, R160, UR11 ;  /* 0x0000000ba0a07c20 */ /* 0x000fe20008400000 */
[----:B------:R-:W-:Y:S01]  /*12ef0*/  FMUL R161, R161, UR11 ;  /* 0x0000000ba1a17c20 */ /* 0x000fe20008400000 */
[----:B------:R-:W-:Y:S01]  /*12f00*/  FMUL R162, R162, UR11 ;  /* 0x0000000ba2a27c20 */ /* 0x000fe20008400000 */
[----:B------:R-:W-:Y:S02]  /*12f10*/  F2FP.BF16.F32.PACK_AB R159, RZ, R159 ;  /* 0x0000009fff9f723e */ /* 0x000fe400000010ff */
[----:B------:R-:W-:-:S02]  /*12f20*/  F2FP.BF16.F32.PACK_AB R160, RZ, R160 ;  /* 0x000000a0ffa0723e */ /* 0x000fc400000010ff */
[----:B------:R-:W-:Y:S02]  /*12f30*/  F2FP.BF16.F32.PACK_AB R161, RZ, R161 ;  /* 0x000000a1ffa1723e */ /* 0x000fe400000010ff */
[----:B------:R-:W-:Y:S01]  /*12f40*/  F2FP.BF16.F32.PACK_AB R162, RZ, R162 ;  /* 0x000000a2ffa2723e */ /* 0x000fe200000010ff */
[----:B------:R-:W-:Y:S01]  /*12f50*/  @P3 STG.E.U16 desc[UR20][R6.64+0x12], R159 ;  /* 0x0000129f06003986 */ /* 0x000fe2000c101514 */
[----:B------:R-:W-:-:S03]  /*12f60*/  ISETP.GT.AND P3, PT, R0, 0x11, P0 ;  /* 0x000000110000780c */ /* 0x000fc60000764270 */
[----:B------:R-:W-:Y:S01]  /*12f70*/  @P4 STG.E.U16 desc[UR20][R4.64+0x20], R160 ;  /* 0x000020a004004986 */ /* 0x000fe2000c101514 */
[C---:B------:R-:W-:Y:S01]  /*12f80*/  ISETP.GT.AND P4, PT, R0.reuse, 0x18, P1 ;  /* 0x000000180000780c */ /* 0x040fe20000f84270 */
[----:B------:R-:W-:Y:S02]  /*12f90*/  FMUL R163, R163, UR11 ;  /* 0x0000000ba3a37c20 */ /* 0x000fe40008400000 */
[----:B------:R-:W-:Y:S01]  /*12fa0*/  @P5 STG.E.U16 desc[UR20][R4.64+0x22], R161 ;  /* 0x000022a104005986 */ /* 0x000fe2000c101514 */
[----:B------:R-:W-:Y:S01]  /*12fb0*/  ISETP.GT.AND P5, PT, R0, 0x19, P1 ;  /* 0x000000190000780c */ /* 0x000fe20000fa4270 */
[----:B------:R-:W-:Y:S02]  /*12fc0*/  FMUL R164, R164, UR11 ;  /* 0x0000000ba4a47c20 */ /* 0x000fe40008400000 */
[----:B------:R-:W-:Y:S01]  /*12fd0*/  @P2 STG.E.U16 desc[UR20][R6.64+0x20], R162 ;  /* 0x000020a206002986 */ /* 0x000fe2000c101514 */
[----:B------:R-:W-:Y:S01]  /*12fe0*/  ISETP.GT.AND P2, PT, R0, 0x18, P0 ;  /* 0x000000180000780c */ /* 0x000fe20000744270 */
[----:B------:R-:W-:Y:S01]  /*12ff0*/  FMUL R165, R165, UR11 ;  /* 0x0000000ba5a57c20 */ /* 0x000fe20008400000 */
[----:B------:R-:W-:Y:S01]  /*13000*/  FMUL R166, R166, UR11 ;  /* 0x0000000ba6a67c20 */ /* 0x000fe20008400000 */
[----:B------:R-:W-:-:S02]  /*13010*/  F2FP.BF16.F32.PACK_AB R163, RZ, R163 ;  /* 0x000000a3ffa3723e */ /* 0x000fc400000010ff */
[----:B------:R-:W-:Y:S02]  /*13020*/  F2FP.BF16.F32.PACK_AB R164, RZ, R164 ;  /* 0x000000a4ffa4723e */ /* 0x000fe400000010ff */
        /* <DEDUP_REMOVED lines=181> */
[C---:B------:R-:W-:Y:S02]  /*13b80*/  ISETP.GT.AND P4, PT, R0.reuse, 0x71, P0 ;  /* 0x000000710000780c */ /* 0x040fe40000784270 */
[----:B------:R-:W-:Y:S01]  /*13b90*/  ISETP.GT.AND P1, PT, R0, 0x79, P1 ;  /* 0x000000790000780c */ /* 0x000fe20000f24270 */
[----:B------:R-:W-:Y:S01]  /*13ba0*/  @P5 STG.E.U16 desc[UR20][R4.64+0xe2], R209 ;  /* 0x0000e2d104005986 */ /* 0x000fe2000c101514 */
[----:B------:R-:W-:-:S03]  /*13bb0*/  FMUL R211, R211, UR11 ;  /* 0x0000000bd3d37c20 */ /* 0x000fc60008400000 */
[----:B------:R-:W-:Y:S01]  /*13bc0*/  @P2 STG.E.U16 desc[UR20][R6.64+0xe0], R210 ;  /* 0x0000e0d206002986 */ /* 0x000fe2000c101514 */
[----:B------:R-:W-:Y:S01]  /*13bd0*/  ISETP.GT.AND P2, PT, R0, 0x78, P0 ;  /* 0x000000780000780c */ /* 0x000fe20000744270 */
[----:B------:R-:W-:Y:S01]  /*13be0*/  FMUL R212, R212, UR11 ;  /* 0x0000000bd4d47c20 */ /* 0x000fe20008400000 */
[----:B------:R-:W-:Y:S01]  /*13bf0*/  FMUL R213, R213, UR11 ;  /* 0x0000000bd5d57c20 */ /* 0x000fe20008400000 */
[----:B------:R-:W-:Y:S02]  /*13c00*/  F2FP.BF16.F32.PACK_AB R211, RZ, R211 ;  /* 0x000000d3ffd3723e */ /* 0x000fe400000010ff */
[----:B------:R-:W-:Y:S01]  /*13c10*/  ISETP.GT.AND P0, PT, R0, 0x79, P0 ;  /* 0x000000790000780c */ /* 0x000fe20000704270 */
[----:B------:R-:W-:Y:S01]  /*13c20*/  FMUL R214, R214, UR11 ;  /* 0x0000000bd6d67c20 */ /* 0x000fe20008400000 */
[----:B------:R-:W-:Y:S02]  /*13c30*/  F2FP.BF16.F32.PACK_AB R212, RZ, R212 ;  /* 0x000000d4ffd4723e */ /* 0x000fe400000010ff */
[----:B------:R-:W-:Y:S01]  /*13c40*/  F2FP.BF16.F32.PACK_AB R213, RZ, R213 ;  /* 0x000000d5ffd5723e */ /* 0x000fe200000010ff */
[----:B------:R-:W-:Y:S01]  /*13c50*/  @P4 STG.E.U16 desc[UR20][R6.64+0xe2], R211 ;  /* 0x0000e2d306004986 */ /* 0x000fe2000c101514 */
[----:B------:R-:W-:Y:S01]  /*13c60*/  F2FP.BF16.F32.PACK_AB R214, RZ, R214 ;  /* 0x000000d6ffd6723e */ /* 0x000fe200000010ff */
[----:B------:R-:W-:-:S02]  /*13c70*/  USHF.L.U32 UR7, UR14, 0x8, URZ ;  /* 0x000000080e077899 */ /* 0x000fc4000800063f */
[----:B------:R-:W-:Y:S04]  /*13c80*/  @P3 STG.E.U16 desc[UR20][R4.64+0xf0], R212 ;  /* 0x0000f0d404003986 */ /* 0x000fe8000c101514 */
[----:B------:R1:W-:Y:S01]  /*13c90*/  @P1 STG.E.U16 desc[UR20][R4.64+0xf2], R213 ;  /* 0x0000f2d504001986 */ /* 0x0003e2000c101514 */
[----:B------:R-:W-:Y:S01]  /*13ca0*/  FMUL R215, R215, UR11 ;  /* 0x0000000bd7d77c20 */ /* 0x000fe20008400000 */
[----:B------:R-:W-:Y:S01]  /*13cb0*/  USHF.L.U64.HI UR6, UR14, 0x8, UR15 ;  /* 0x000000080e067899 */ /* 0x000fe2000801020f */
[----:B-1----:R-:W-:Y:S01]  /*13cc0*/  @P2 MOV R4, R6 ;  /* 0x0000000600042202 */ /* 0x002fe20000000f00 */
[----:B------:R-:W-:Y:S02]  /*13cd0*/  @P2 IMAD.MOV.U32 R5, RZ, RZ, R7 ;  /* 0x000000ffff052224 */ /* 0x000fe400078e0007 */
[----:B------:R-:W-:-:S03]  /*13ce0*/  F2FP.BF16.F32.PACK_AB R215, RZ, R215 ;  /* 0x000000d7ffd7723e */ /* 0x000fc600000010ff */
[----:B------:R1:W-:Y:S01]  /*13cf0*/  @P2 STG.E.U16 desc[UR20][R4.64+0xf0], R214 ;  /* 0x0000f0d604002986 */ /* 0x0003e2000c101514 */
[C---:B------:R-:W-:Y:S02]  /*13d00*/  ISETP.GT.AND P3, PT, R14.reuse, 0x80, PT ;  /* 0x000000800e00780c */ /* 0x040fe40003f64270 */
[----:B------:R-:W-:Y:S02]  /*13d10*/  MOV R9, UR6 ;  /* 0x0000000600097c02 */ /* 0x000fe40008000f00 */
[----:B------:R-:W-:Y:S01]  /*13d20*/  ISETP.GT.AND P1, PT, R14, 0x88, PT ;  /* 0x000000880e00780c */ /* 0x000fe20003f24270 */
[----:B-1----:R-:W-:Y:S02]  /*13d30*/  @P0 IMAD.MOV.U32 R5, RZ, RZ, R7 ;  /* 0x000000ffff050224 */ /* 0x002fe400078e0007 */
[----:B------:R-:W-:Y:S02]  /*13d40*/  IMAD.U32 R7, RZ, RZ, UR7 ;  /* 0x00000007ff077e24 */ /* 0x000fe4000f8e00ff */
[----:B------:R-:W-:-:S03]  /*13d50*/  @P0 IMAD.MOV.U32 R4, RZ, RZ, R6 ;  /* 0x000000ffff040224 */ /* 0x000fc600078e0006 */
[----:B------:R-:W-:Y:S02]  /*13d60*/  IADD3 R6, P5, P6, R2, UR9, R7 ;  /* 0x0000000902067c10 */ /* 0x000fe4000febe007 */
[----:B------:R1:W-:Y:S01]  /*13d70*/  @P0 STG.E.U16 desc[UR20][R4.64+0xf2], R215 ;  /* 0x0000f2d704000986 */ /* 0x0003e2000c101514 */
[C---:B------:R-:W-:Y:S02]  /*13d80*/  ISETP.GT.AND P0, PT, R0.reuse, RZ, P3 ;  /* 0x000000ff0000720c */ /* 0x040fe40001f04270 */
[----:B------:R-:W-:Y:S02]  /*13d90*/  ISETP.GT.AND P2, PT, R0, 0x1, P3 ;  /* 0x000000010000780c */ /* 0x000fe40001f44270 */
[----:B------:R-:W-:Y:S01]  /*13da0*/  IADD3.X R7, R3, UR8, R9, P5, P6 ;  /* 0x0000000803077c10 */ /* 0x000fe2000afec409 */
[----:B------:R-:W-:Y:S01]  /*13db0*/  FMUL R88, R88, UR11 ;  /* 0x0000000b58587c20 */ /* 0x000fe20008400000 */
[----:B------:R-:W-:Y:S01]  /*13dc0*/  ISETP.GT.AND P5, PT, R0, RZ, P1 ;  /* 0x000000ff0000720c */ /* 0x000fe20000fa4270 */
[----:B------:R-:W-:Y:S01]  /*13dd0*/  FMUL R89, R89, UR11 ;  /* 0x0000000b59597c20 */ /* 0x000fe20008400000 */
[----:B-1----:R-:W-:Y:S01]  /*13de0*/  IADD3 R4, P4, R2, UR7, RZ ;  /* 0x0000000702047c10 */ /* 0x002fe2000ff9e0ff */
[----:B------:R-:W-:-:S03]  /*13df0*/  FMUL R90, R90, UR11 ;  /* 0x0000000b5a5a7c20 */ /* 0x000fc60008400000 */
[----:B------:R-:W-:Y:S02]  /*13e00*/  IADD3.X R5, R3, UR6, RZ, P4, !PT ;  /* 0x0000000603057c10 */ /* 0x000fe4000a7fe4ff */
[----:B------:R-:W-:Y:S02]  /*13e10*/  IADD3 R8, P4, R4, UR9, RZ ;  /* 0x0000000904087c10 */ /* 0x000fe4000ff9e0ff */
[----:B------:R-:W-:Y:S02]  /*13e20*/  F2FP.BF16.F32.PACK_AB R88, RZ, R88 ;  /* 0x00000058ff58723e */ /* 0x000fe400000010ff */
[----:B------:R-:W-:Y:S02]  /*13e30*/  F2FP.BF16.F32.PACK_AB R89, RZ, R89 ;  /* 0x00000059ff59723e */ /* 0x000fe400000010ff */
[----:B------:R-:W-:Y:S02]  /*13e40*/  F2FP.BF16.F32.PACK_AB R90, RZ, R90 ;  /* 0x0000005aff5a723e */ /* 0x000fe400000010ff */
[----:B------:R-:W-:Y:S01]  /*13e50*/  IADD3.X R9, R5, UR8, RZ, P4, !PT ;  /* 0x0000000805097c10 */ /* 0x000fe2000a7fe4ff */
[----:B------:R-:W-:Y:S01]  /*13e60*/  @P0 STG.E.U16 desc[UR20][R4.64], R88 ;  /* 0x0000005804000986 */ /* 0x000fe2000c101514 */
[----:B------:R-:W-:-:S02]  /*13e70*/  ISETP.GT.AND P0, PT, R0, 0x1, P1 ;  /* 0x000000010000780c */ /* 0x000fc40000f04270 */
[C---:B------:R-:W-:Y:S01]  /*13e80*/  ISETP.GT.AND P4, PT, R0.reuse, 0x9, P3 ;  /* 0x000000090000780c */ /* 0x040fe20001f84270 */
[----:B------:R-:W-:Y:S01]  /*13e90*/  @P2 STG.E.U16 desc[UR20][R4.64+0x2], R89 ;  /* 0x0000025904002986 */ /* 0x000fe2000c101514 */
[C---:B------:R-:W-:Y:S01]  /*13ea0*/  ISETP.GT.AND P2, PT, R0.reuse, 0x8, P3 ;  /* 0x000000080000780c */ /* 0x040fe20001f44270 */
[----:B------:R-:W-:Y:S02]  /*13eb0*/  FMUL R91, R91, UR11 ;  /* 0x0000000b5b5b7c20 */ /* 0x000fe40008400000 */
[----:B------:R-:W-:Y:S01]  /*13ec0*/  @P5 STG.E.U16 desc[UR20][R8.64], R90 ;  /* 0x0000005a08005986 */ /* 0x000fe2000c101514 */
[----:B------:R-:W-:Y:S01]  /*13ed0*/  ISETP.GT.AND P5, PT, R0, 0x8, P1 ;  /* 0x000000080000780c */ /* 0x000fe20000fa4270 */
[----:B------:R-:W-:Y:S01]  /*13ee0*/  FMUL R92, R92, UR11 ;  /* 0x0000000b5c5c7c20 */ /* 0x000fe20008400000 */
[----:B------:R-:W-:Y:S01]  /*13ef0*/  FMUL R93, R93, UR11 ;  /* 0x0000000b5d5d7c20 */ /* 0x000fe20008400000 */
[----:B------:R-:W-:Y:S01]  /*13f00*/  FMUL R94, R94, UR11 ;  /* 0x0000000b5e5e7c20 */ /* 0x000fe20008400000 */
[----:B------:R-:W-:-:S02]  /*13f10*/  F2FP.BF16.F32.PACK_AB R91, RZ, R91 ;  /* 0x0000005bff5b723e */ /* 0x000fc400000010ff */
[----:B------:R-:W-:Y:S02]  /*13f20*/  F2FP.BF16.F32.PACK_AB R92, RZ, R92 ;  /* 0x0000005cff5c723e */ /* 0x000fe400000010ff */
[----:B------:R-:W-:Y:S02]  /*13f30*/  F2FP.BF16.F32.PACK_AB R93, RZ, R93 ;  /* 0x0000005dff5d723e */ /* 0x000fe400000010ff */
[----:B------:R-:W-:Y:S01]  /*13f40*/  F2FP.BF16.F32.PACK_AB R94, RZ, R94 ;  /* 0x0000005eff5e723e */ /* 0x000fe200000010ff */
[----:B------:R1:W-:Y:S01]  /*13f50*/  @P0 STG.E.U16 desc[UR20][R8.64+0x2], R91 ;  /* 0x0000025b08000986 */ /* 0x0003e2000c101514 */
[----:B------:R-:W-:-:S03]  /*13f60*/  ISETP.GT.AND P0, PT, R0, 0x9, P1 ;  /* 0x000000090000780c */ /* 0x000fc60000f04270 */
[----:B------:R-:W-:Y:S01]  /*13f70*/  @P2 STG.E.U16 desc[UR20][R4.64+0x10], R92 ;  /* 0x0000105c04002986 */ /* 0x000fe2000c101514 */
[----:B------:R-:W-:-:S03]  /*13f80*/  ISETP.GT.AND P2, PT, R0, 0x10, P3 ;  /* 0x000000100000780c */ /* 0x000fc60001f44270 */
        /* <DEDUP_REMOVED lines=140> */
[----:B------:R-:W-:Y:S04]  /*14850*/  @P0 STG.E.U16 desc[UR20][R6.64+0x92], R127 ;  /* 0x0000927f06000986 */ /* 0x000fe8000c101514 */
[----:B------:R-:W-:Y:S01]  /*14860*/  @P2 STG.E.U16 desc[UR20][R4.64+0xa0], R128 ;  /* 0x0000a08004002986 */ /* 0x000fe2000c101514 */
[----:B------:R-:W-:-:S03]  /*14870*/  ISETP.GT.AND P2, PT, R0, 0x51, P1 ;  /* 0x000000510000780c */ /* 0x000fc60000f44270 */
[----:B------:R-:W-:Y:S01]  /*14880*/  @P4 STG.E.U16 desc[UR20][R4.64+0xa2], R129 ;  /* 0x0000a28104004986 */ /* 0x000fe2000c101514 */
[----:B------:R-:W-:-:S03]  /*14890*/  FMUL R131, R131, UR11 ;  /* 0x0000000b83837c20 */ /* 0x000fc60008400000 */
[----:B------:R-:W-:Y:S01]  /*148a0*/  @P5 STG.E.U16 desc[UR20][R6.64+0xa0], R130 ;  /* 0x0000a08206005986 */ /* 0x000fe2000c101514 */
[----:B------:R-:W-:Y:S01]  /*148b0*/  ISETP.GT.AND P5, PT, R0, 0x59, P3 ;  /* 0x000000590000780c */ /* 0x000fe20001fa4270 */
[----:B------:R-:W-:Y:S01]  /*148c0*/  FMUL R133, R133, UR11 ;  /* 0x0000000b85857c20 */ /* 0x000fe20008400000 */
[----:B------:R-:W-:-:S04]  /*148d0*/  F2FP.BF16.F32.PACK_AB R131, RZ, R131 ;  /* 0x00000083ff83723e */ /* 0x000fc800000010ff */
[----:B------:R-:W-:Y:S01]  /*148e0*/  F2FP.BF16.F32.PACK_AB R133, RZ, R133 ;  /* 0x00000085ff85723e */ /* 0x000fe200000010ff */
[----:B------:R-:W-:Y:S01]  /*148f0*/  @P2 STG.E.U16 desc[UR20][R6.64+0xa2], R131 ;  /* 0x0000a28306002986 */ /* 0x000fe2000c101514 */
[C---:B------:R-:W-:Y:S02]  /*14900*/  ISETP.GT.AND P4, PT, R0.reuse, 0x58, P3 ;  /* 0x000000580000780c */ /* 0x040fe40001f84270 */
[----:B------:R-:W-:Y:S01]  /*14910*/  ISETP.GT.AND P0, PT, R0, 0x58, P1 ;  /* 0x000000580000780c */ /* 0x000fe20000f04270 */
[----:B------:R-:W-:Y:S01]  /*14920*/  FMUL R132, R132, UR11 ;  /* 0x0000000b84847c20 */ /* 0x000fe20008400000 */
[C---:B------:R-:W-:Y:S01]  /*14930*/  ISETP.GT.AND P2, PT, R0.reuse, 0x59, P1 ;  /* 0x000000590000780c */ /* 0x040fe20000f44270 */
[----:B------:R-:W-:Y:S01]  /*14940*/  @P5 STG.E.U16 desc[UR20][R4.64+0xb2], R133 ;  /* 0x0000b28504005986 */ /* 0x000fe2000c101514 */
[----:B------:R-:W-:Y:S01]  /*14950*/  ISETP.GT.AND P5, PT, R0, 0x60, P3 ;  /* 0x000000600000780c */ /* 0x000fe20001fa4270 */
[----:B------:R-:W-:Y:S01]  /*14960*/  FMUL R134, R134, UR11 ;  /* 0x0000000b86867c20 */ /* 0x000fe20008400000 */
        /* <DEDUP_REMOVED lines=8> */
[----:B------:R-:W-:Y:S01]  /*149f0*/  @P4 STG.E.U16 desc[UR20][R4.64+0xb0], R132 ;  /* 0x0000b08404004986 */ /* 0x000fe2000c101514 */
[----:B------:R-:W-:-:S03]  /*14a00*/  F2FP.BF16.F32.PACK_AB R137, RZ, R137 ;  /* 0x00000089ff89723e */ /* 0x000fc600000010ff */
[----:B------:R-:W-:Y:S01]  /*14a10*/  @P0 STG.E.U16 desc[UR20][R6.64+0xb0], R134 ;  /* 0x0000b08606000986 */ /* 0x000fe2000c101514 */
[----:B------:R-:W-:-:S03]  /*14a20*/  ISETP.GT.AND P4, PT, R0, 0x60, P1 ;  /* 0x000000600000780c */ /* 0x000fc60000f84270 */
[----:B------:R-:W-:Y:S01]  /*14a30*/  @P2 STG.E.U16 desc[UR20][R6.64+0xb2], R135 ;  /* 0x0000b28706002986 */ /* 0x000fe2000c101514 */
[----:B------:R-:W-:-:S03]  /*14a40*/  FMUL R138, R138, UR11 ;  /* 0x0000000b8a8a7c20 */ /* 0x000fc60008400000 */
[----:B------:R-:W-:Y:S01]  /*14a50*/  @P5 STG.E.U16 desc[UR20][R4.64+0xc0], R136 ;  /* 0x0000c08804005986 */ /* 0x000fe2000c101514 */
[----:B------:R-:W-:-:S03]  /*14a60*/  ISETP.GT.AND P5, PT, R0, 0x61, P1 ;  /* 0x000000610000780c */ /* 0x000fc60000fa4270 */
[----:B------:R-:W-:Y:S01]  /*14a70*/  @P6 STG.E.U16 desc[UR20][R4.64+0xc2], R137 ;  /* 0x0000c28904006986 */ /* 0x000fe2000c101514 */
[----:B------:R-:W-:Y:S01]  /*14a80*/  ISETP.GT.AND P6, PT, R0, 0x68, P3 ;  /* 0x000000680000780c */ /* 0x000fe20001fc4270 */
[----:B------:R-:W-:Y:S01]  /*14a90*/  FMUL R139, R139, UR11 ;  /* 0x0000000b8b8b7c20 */ /* 0x000fe20008400000 */
[----:B------:R-:W-:Y:S01]  /*14aa0*/  FMUL R140, R140, UR11 ;  /* 0x0000000b8c8c7c20 */ /* 0x000fe20008400000 */
[----:B------:R-:W-:-:S03]  /*14ab0*/  F2FP.BF16.F32.PACK_AB R138, RZ, R138 ;  /* 0x0000008aff8a723e */ /* 0x000fc600000010ff */
        /* <DEDUP_REMOVED lines=11> */
[----:B------:R-:W-:-:S03]  /*14b70*/  F2FP.BF16.F32.PACK_AB R141, RZ, R141 ;  /* 0x0000008dff8d723e */ /* 0x000fc600000010ff */
[----:B------:R-:W-:Y:S02]  /*14b80*/  F2FP.BF16.F32.PACK_AB R142, RZ, R142 ;  /* 0x0000008eff8e723e */ /* 0x000fe400000010ff */
[----:B------:R-:W-:Y:S01]  /*14b90*/  F2FP.BF16.F32.PACK_AB R143, RZ, R143 ;  /* 0x0000008fff8f723e */ /* 0x000fe200000010ff */
[----:B------:R-:W-:Y:S04]  /*14ba0*/  @P4 STG.E.U16 desc[UR20][R4.64+0xd2], R141 ;  /* 0x0000d28d04004986 */ /* 0x000fe8000c101514 */
[----:B------:R-:W-:Y:S01]  /*14bb0*/  @P5 STG.E.U16 desc[UR20][R6.64+0xd0], R142 ;  /* 0x0000d08e06005986 */ /* 0x000fe2000c101514 */
[----:B------:R-:W-:-:S03]  /*14bc0*/  ISETP.GT.AND P5, PT, R0, 0x70, P3 ;  /* 0x000000700000780c */ /* 0x000fc60001fa4270 */
[----:B------:R-:W-:Y:S01]  /*14bd0*/  @P6 STG.E.U16 desc[UR20][R6.64+0xd2], R143 ;  /* 0x0000d28f06006986 */ /* 0x000fe2000c101514 */
[----:B------:R-:W-:Y:S01]  /*14be0*/  ISETP.GT.AND P6, PT, R0, 0x71, P3 ;  /* 0x000000710000780c */ /* 0x000fe20001fc4270 */
[----:B------:R-:W-:Y:S01]  /*14bf0*/  FMUL R144, R144, UR11 ;  /* 0x0000000b90907c20 */ /* 0x000fe20008400000 */
[----:B------:R-:W-:Y:S01]  /*14c00*/  FMUL R145, R145, UR11 ;  /* 0x0000000b91917c20 */ /* 0x000fe20008400000 */
[----:B------:R-:W-:-:S03]  /*14c10*/  ISETP.GT.AND P4, PT, R0, 0x70, P1 ;  /* 0x000000700000780c */ /* 0x000fc60000f84270 */
[----:B------:R-:W-:Y:S02]  /*14c20*/  F2FP.BF16.F32.PACK_AB R144, RZ, R144 ;  /* 0x00000090ff90723e */ /* 0x000fe400000010ff */
[----:B------:R-:W-:Y:S01]  /*14c30*/  F2FP.BF16.F32.PACK_AB R145, RZ, R145 ;  /* 0x00000091ff91723e */ /* 0x000fe200000010ff */
[----:B------:R-:W-:Y:S02]  /*14c40*/  FMUL R146, R146, UR11 ;  /* 0x0000000b92927c20 */ /* 0x000fe40008400000 */
[----:B------:R-:W-:Y:S01]  /*14c50*/  @P5 STG.E.U16 desc[UR20][R4.64+0xe0], R144 ;  /* 0x0000e09004005986 */ /* 0x000fe2000c101514 */
[----:B------:R-:W-:-:S03]  /*14c60*/  ISETP.GT.AND P5, PT, R0, 0x71, P1 ;  /* 0x000000710000780c */ /* 0x000fc60000fa4270 */
[----:B------:R-:W-:Y:S01]  /*14c70*/  @P6 STG.E.U16 desc[UR20][R4.64+0xe2], R145 ;  /* 0x0000e29104006986 */ /* 0x000fe2000c101514 */
[C---:B------:R-:W-:Y:S02]  /*14c80*/  ISETP.GT.AND P6, PT, R0.reuse, 0x78, P3 ;  /* 0x000000780000780c */ /* 0x040fe40001fc4270 */
[----:B------:R-:W-:Y:S01]  /*14c90*/  ISETP.GT.AND P3, PT, R0, 0x79, P3 ;  /* 0x000000790000780c */ /* 0x000fe20001f64270 */
[----:B------:R-:W-:Y:S01]  /*14ca0*/  FMUL R147, R147, UR11 ;  /* 0x0000000b93937c20 */ /* 0x000fe20008400000 */
[----:B------:R-:W-:Y:S01]  /*14cb0*/  F2FP.BF16.F32.PACK_AB R146, RZ, R146 ;  /* 0x00000092ff92723e */ /* 0x000fe200000010ff */
[----:B------:R-:W-:Y:S01]  /*14cc0*/  FMUL R149, R149, UR11 ;  /* 0x0000000b95957c20 */ /* 0x000fe20008400000 */
[----:B------:R-:W-:Y:S02]  /*14cd0*/  FMUL R148, R148, UR11 ;  /* 0x0000000b94947c20 */ /* 0x000fe40008400000 */
[----:B------:R-:W-:Y:S01]  /*14ce0*/  F2FP.BF16.F32.PACK_AB R147, RZ, R147 ;  /* 0x00000093ff93723e */ /* 0x000fe200000010ff */
[----:B------:R-:W-:Y:S01]  /*14cf0*/  @P4 STG.E.U16 desc[UR20][R6.64+0xe0], R146 ;  /* 0x0000e09206004986 */ /* 0x000fe2000c101514 */
[----:B------:R-:W-:-:S02]  /*14d00*/  ISETP.GT.AND P4, PT, R0, 0x78, P1 ;  /* 0x000000780000780c */ /* 0x000fc40000f84270 */
[----:B------:R-:W-:Y:S02]  /*14d10*/  F2FP.BF16.F32.PACK_AB R149, RZ, R149 ;  /* 0x00000095ff95723e */ /* 0x000fe400000010ff */
[----:B------:R-:W-:Y:S01]  /*14d20*/  ISETP.GT.AND P2, PT, R14, 0xc0, PT ;  /* 0x000000c00e00780c */ /* 0x000fe20003f44270 */
[----:B------:R-:W-:Y:S01]  /*14d30*/  @P5 STG.E.U16 desc[UR20][R6.64+0xe2], R147 ;  /* 0x0000e29306005986 */ /* 0x000fe2000c101514 */
[C---:B------:R-:W-:Y:S01]  /*14d40*/  ISETP.GT.AND P1, PT, R0.reuse, 0x79, P1 ;  /* 0x000000790000780c */ /* 0x040fe20000f24270 */
[----:B-1----:R-:W-:Y:S01]  /*14d50*/  IMAD.U32 R9, RZ, RZ, UR14 ;  /* 0x0000000eff097e24 */ /* 0x002fe2000f8e00ff */
[----:B------:R-:W-:Y:S01]  /*14d60*/  F2FP.BF16.F32.PACK_AB R148, RZ, R148 ;  /* 0x00000094ff94723e */ /* 0x000fe200000010ff */
[----:B------:R-:W-:Y:S01]  /*14d70*/  @P3 STG.E.U16 desc[UR20][R4.64+0xf2], R149 ;  /* 0x0000f29504003986 */ /* 0x000fe2000c101514 */
[----:B------:R-:W-:Y:S01]  /*14d80*/  ISETP.GT.AND P3, PT, R0, RZ, P2 ;  /* 0x000000ff0000720c */ /* 0x000fe20001764270 */
[----:B------:R-:W-:Y:S01]  /*14d90*/  FMUL R150, R150, UR11 ;  /* 0x0000000b96967c20 */ /* 0x000fe20008400000 */
[----:B------:R-:W-:Y:S01]  /*14da0*/  FMUL R151, R151, UR11 ;  /* 0x0000000b97977c20 */ /* 0x000fe20008400000 */
[----:B------:R-:W-:Y:S01]  /*14db0*/  UIMAD UR6, UR15, 0x180, URZ ;  /* 0x000001800f0678a4 */ /* 0x000fe2000f8e023f */
[----:B------:R-:W-:Y:S01]  /*14dc0*/  FMUL R24, R24, UR11 ;  /* 0x0000000b18187c20 */ /* 0x000fe20008400000 */
[----:B------:R-:W-:Y:S01]  /*14dd0*/  IMAD.WIDE.U32 R2, R9, 0x180, R2 ;  /* 0x0000018009027825 */ /* 0x000fe200078e0002 */
[----:B------:R1:W-:Y:S01]  /*14de0*/  @P6 STG.E.U16 desc[UR20][R4.64+0xf0], R148 ;  /* 0x0000f09404006986 */ /* 0x0003e2000c101514 */
[----:B------:R-:W-:-:S02]  /*14df0*/  F2FP.BF16.F32.PACK_AB R150, RZ, R150 ;  /* 0x00000096ff96723e */ /* 0x000fc400000010ff */
[----:B------:R-:W-:Y:S01]  /*14e00*/  F2FP.BF16.F32.PACK_AB R151, RZ, R151 ;  /* 0x00000097ff97723e */ /* 0x000fe200000010ff */
[----:B------:R-:W-:Y:S01]  /*14e10*/  VIADD R3, R3, UR6 ;  /* 0x0000000603037c36 */ /* 0x000fe20008000000 */
[----:B------:R-:W-:Y:S02]  /*14e20*/  ISETP.GT.AND P5, PT, R0, 0x1, P2 ;  /* 0x000000010000780c */ /* 0x000fe400017a4270 */
[----:B------:R-:W-:Y:S01]  /*14e30*/  F2FP.BF16.F32.PACK_AB R24, RZ, R24 ;  /* 0x00000018ff18723e */ /* 0x000fe200000010ff */
[----:B------:R-:W-:Y:S01]  /*14e40*/  FMUL R25, R25, UR11 ;  /* 0x0000000b19197c20 */ /* 0x000fe20008400000 */
[----:B-1----:R-:W-:Y:S02]  /*14e50*/  @P4 IMAD.MOV.U32 R4, RZ, RZ, R6 ;  /* 0x000000ffff044224 */ /* 0x002fe400078e0006 */
[----:B------:R-:W-:Y:S01]  /*14e60*/  @P4 IMAD.MOV.U32 R5, RZ, RZ, R7 ;  /* 0x000000ffff054224 */ /* 0x000fe200078e0007 */
[----:B------:R-:W-:-:S04]  /*14e70*/  ISETP.GT.AND P0, PT, R14, 0xc8, PT ;  /* 0x000000c80e00780c */ /* 0x000fc80003f04270 */
[----:B------:R1:W-:Y:S01]  /*14e80*/  @P4 STG.E.U16 desc[UR20][R4.64+0xf0], R150 ;  /* 0x0000f09604004986 */ /* 0x0003e2000c101514 */
[----:B------:R-:W-:-:S03]  /*14e90*/  F2FP.BF16.F32.PACK_AB R25, RZ, R25 ;  /* 0x00000019ff19723e */ /* 0x000fc600000010ff */
[----:B------:R2:W-:Y:S04]  /*14ea0*/  @P1 STG.E.U16 desc[UR20][R6.64+0xf2], R151 ;  /* 0x0000f29706001986 */ /* 0x0005e8000c101514 */
[----:B------:R-:W-:Y:S01]  /*14eb0*/  @P3 STG.E.U16 desc[UR20][R2.64], R24 ;  /* 0x0000001802003986 */ /* 0x000fe2000c101514 */
[----:B------:R-:W-:Y:S01]  /*14ec0*/  ISETP.GT.AND P3, PT, R0, RZ, P0 ;  /* 0x000000ff0000720c */ /* 0x000fe20000764270 */
[----:B------:R-:W-:Y:S01]  /*14ed0*/  FMUL R26, R26, UR11 ;  /* 0x0000000b1a1a7c20 */ /* 0x000fe20008400000 */
[----:B-1----:R-:W-:Y:S01]  /*14ee0*/  IADD3 R4, P1, R2, UR9, RZ ;  /* 0x0000000902047c10 */ /* 0x002fe2000ff3e0ff */
[----:B------:R-:W-:Y:S01]  /*14ef0*/  @P5 STG.E.U16 desc[UR20][R2.64+0x2], R25 ;  /* 0x0000021902005986 */ /* 0x000fe2000c101514 */
[C---:B------:R-:W-:Y:S02]  /*14f00*/  ISETP.GT.AND P6, PT, R0.reuse, 0x1, P0 ;  /* 0x000000010000780c */ /* 0x040fe400007c4270 */
[----:B------:R-:W-:Y:S01]  /*14f10*/  ISETP.GT.AND P5, PT, R0, 0x8, P2 ;  /* 0x000000080000780c */ /* 0x000fe200017a4270 */
[----:B------:R-:W-:Y:S01]  /*14f20*/  FMUL R27, R27, UR11 ;  /* 0x0000000b1b1b7c20 */ /* 0x000fe20008400000 */
[----:B------:R-:W-:-:S02]  /*14f30*/  F2FP.BF16.F32.PACK_AB R26, RZ, R26 ;  /* 0x0000001aff1a723e */ /* 0x000fc400000010ff */
[----:B------:R-:W-:Y:S02]  /*14f40*/  IADD3.X R5, R3, UR8, RZ, P1, !PT ;  /* 0x0000000803057c10 */ /* 0x000fe40008ffe4ff */
[----:B------:R-:W-:Y:S01]  /*14f50*/  ISETP.GT.AND P4, PT, R0, 0x9, P2 ;  /* 0x000000090000780c */ /* 0x000fe20001784270 */
[----:B------:R-:W-:Y:S01]  /*14f60*/  FMUL R28, R28, UR11 ;  /* 0x0000000b1c1c7c20 */ /* 0x000fe20008400000 */
[----:B------:R-:W-:Y:S01]  /*14f70*/  FMUL R29, R29, UR11 ;  /* 0x0000000b1d1d7c20 */ /* 0x000fe20008400000 */
[----:B------:R-:W-:Y:S01]  /*14f80*/  @P3 STG.E.U16 desc[UR20][R4.64], R26 ;  /* 0x0000001a04003986 */ /* 0x000fe2000c101514 */
[----:B------:R-:W-:Y:S02]  /*14f90*/  F2FP.BF16.F32.PACK_AB R27, RZ, R27 ;  /* 0x0000001bff1b723e */ /* 0x000fe400000010ff */
[----:B------:R-:W-:Y:S02]  /*14fa0*/  ISETP.GT.AND P3, PT, R0, 0x8, P0 ;  /* 0x000000080000780c */ /* 0x000fe40000764270 */
[----:B------:R-:W-:Y:S01]  /*14fb0*/  F2FP.BF16.F32.PACK_AB R28, RZ, R28 ;  /* 0x0000001cff1c723e */ /* 0x000fe200000010ff */
[----:B------:R-:W-:Y:S01]  /*14fc0*/  FMUL R30, R30, UR11 ;  /* 0x0000000b1e1e7c20 */ /* 0x000fe20008400000 */
[----:B------:R-:W-:Y:S01]  /*14fd0*/  F2FP.BF16.F32.PACK_AB R29, RZ, R29 ;  /* 0x0000001dff1d723e */ /* 0x000fe200000010ff */
[----:B------:R-:W-:Y:S01]  /*14fe0*/  @P6 STG.E.U16 desc[UR20][R4.64+0x2], R27 ;  /* 0x0000021b04006986 */ /* 0x000fe2000c101514 */
[----:B------:R-:W-:-:S03]  /*14ff0*/  ISETP.GT.AND P6, PT, R0, 0x9, P0 ;  /* 0x000000090000780c */ /* 0x000fc600007c4270 */
[----:B------:R-:W-:Y:S01]  /*15000*/  @P5 STG.E.U16 desc[UR20][R2.64+0x10], R28 ;  /* 0x0000101c02005986 */ /* 0x000fe2000c101514 */
[C---:B------:R-:W-:Y:S01]  /*15010*/  ISETP.GT.AND P5, PT, R0.reuse, 0x10, P2 ;  /* 0x000000100000780c */ /* 0x040fe200017a4270 */
[----:B------:R-:W-:Y:S01]  /*15020*/  FMUL R31, R31, UR11 ;  /* 0x0000000b1f1f7c20 */ /* 0x000fe20008400000 */
[----:B------:R-:W-:Y:S01]  /*15030*/  F2FP.BF16.F32.PACK_AB R30, RZ, R30 ;  /* 0x0000001eff1e723e */ /* 0x000fe200000010ff */
[----:B------:R-:W-:Y:S01]  /*15040*/  @P4 STG.E.U16 desc[UR20][R2.64+0x12], R29 ;  /* 0x0000121d02004986 */ /* 0x000fe2000c101514 */
[----:B------:R-:W-:Y:S01]  /*15050*/  ISETP.GT.AND P4, PT, R0, 0x11, P2 ;  /* 0x000000110000780c */ /* 0x000fe20001784270 */
[----:B------:R-:W-:Y:S01]  /*15060*/  FMUL R32, R32, UR11 ;  /* 0x0000000b20207c20 */ /* 0x000fe20008400000 */
[----:B------:R-:W-:Y:S01]  /*15070*/  FMUL R33, R33, UR11 ;  /* 0x0000000b21217c20 */ /* 0x000fe20008400000 */
[----:B------:R-:W-:Y:S01]  /*15080*/  @P3 STG.E.U16 desc[UR20][R4.64+0x10], R30 ;  /* 0x0000101e04003986 */ /* 0x000fe2000c101514 */
[----:B------:R-:W-:Y:S02]  /*15090*/  F2FP.BF16.F32.PACK_AB R31, RZ, R31 ;  /* 0x0000001fff1f723e */ /* 0x000fe400000010ff */
[----:B------:R-:W-:-:S02]  /*150a0*/  ISETP.GT.AND P3, PT, R0, 0x10, P0 ;  /* 0x000000100000780c */ /* 0x000fc40000764270 */
[----:B------:R-:W-:Y:S01]  /*150b0*/  F2FP.BF16.F32.PACK_AB R32, RZ, R32 ;  /* 0x00000020ff20723e */ /* 0x000fe200000010ff */
[----:B------:R-:W-:Y:S01]  /*150c0*/  FMUL R34, R34, UR11 ;  /* 0x0000000b22227c20 */ /* 0x000fe20008400000 */
[----:B------:R-:W-:Y:S01]  /*150d0*/  F2FP.BF16.F32.PACK_AB R33, RZ, R33 ;  /* 0x00000021ff21723e */ /* 0x000fe200000010ff */
[----:B------:R-:W-:Y:S01]  /*150e0*/  @P6 STG.E.U16 desc[UR20][R4.64+0x12], R31 ;  /* 0x0000121f04006986 */ /* 0x000fe2000c101514 */
[----:B------:R-:W-:-:S03]  /*150f0*/  ISETP.GT.AND P6, PT, R0, 0x11, P0 ;  /* 0x000000110000780c */ /* 0x000fc600007c4270 */
[----:B------:R-:W-:Y:S01]  /*15100*/  @P5 STG.E.U16 desc[UR20][R2.64+0x20], R32 ;  /* 0x0000202002005986 */ /* 0x000fe2000c101514 */
[----:B------:R-:W-:-:S03]  /*15110*/  F2FP.BF16.F32.PACK_AB R34, RZ, R34 ;  /* 0x00000022ff22723e */ /* 0x000fc600000010ff */
[----:B------:R-:W-:Y:S01]  /*15120*/  @P4 STG.E.U16 desc[UR20][R2.64+0x22], R33 ;  /* 0x0000222102004986 */ /* 0x000fe2000c101514 */
[C---:B------:R-:W-:Y:S01]  /*15130*/  ISETP.GT.AND P4, PT, R0.reuse, 0x18, P2 ;  /* 0x000000180000780c */ /* 0x040fe20001784270 */
[----:B------:R-:W-:Y:S01]  /*15140*/  FMUL R35, R35, UR11 ;  /* 0x0000000b23237c20 */ /* 0x000fe20008400000 */
[----:B------:R-:W-:Y:S01]  /*15150*/  ISETP.GT.AND P5, PT, R0, 0x19, P2 ;  /* 0x000000190000780c */ /* 0x000fe200017a4270 */
[----:B------:R-:W-:Y:S01]  /*15160*/  FMUL R36, R36, UR11 ;  /* 0x0000000b24247c20 */ /* 0x000fe20008400000 */
[----:B------:R-:W-:Y:S01]  /*15170*/  FMUL R37, R37, UR11 ;  /* 0x0000000b25257c20 */ /* 0x000fe20008400000 */
[----:B------:R-:W-:Y:S01]  /*15180*/  @P3 STG.E.U16 desc[UR20][R4.64+0x20], R34 ;  /* 0x0000202204003986 */ /* 0x000fe2000c101514 */
[----:B------:R-:W-:Y:S02]  /*15190*/  ISETP.GT.AND P3, PT, R0, 0x18, P0 ;  /* 0x000000180000780c */ /* 0x000fe40000764270 */
[----:B------:R-:W-:Y:S01]  /*151a0*/  F2FP.BF16.F32.PACK_AB R35, RZ, R35 ;  /* 0x00000023ff23723e */ /* 0x000fe200000010ff */
[----:B------:R-:W-:Y:S01]  /*151b0*/  FMUL R38, R38, UR11 ;  /* 0x0000000b26267c20 */ /* 0x000fe20008400000 */
[----:B------:R-:W-:-:S02]  /*151c0*/  F2FP.BF16.F32.PACK_AB R36, RZ, R36 ;  /* 0x00000024ff24723e */ /* 0x000fc400000010ff */
[----:B------:R-:W-:Y:S01]  /*151d0*/  F2FP.BF16.F32.PACK_AB R37, RZ, R37 ;  /* 0x00000025ff25723e */ /* 0x000fe200000010ff */
[----:B------:R-:W-:Y:S01]  /*151e0*/  @P6 STG.E.U16 desc[UR20][R4.64+0x22], R35 ;  /* 0x0000222304006986 */ /* 0x000fe2000c101514 */
[----:B------:R-:W-:-:S03]  /*151f0*/  F2FP.BF16.F32.PACK_AB R38, RZ, R38 ;  /* 0x00000026ff26723e */ /* 0x000fc600000010ff */
[----:B------:R-:W-:Y:S01]  /*15200*/  @P4 STG.E.U16 desc[UR20][R2.64+0x30], R36 ;  /* 0x0000302402004986 */ /* 0x000fe2000c101514 */
[C---:B------:R-:W-:Y:S02]  /*15210*/  ISETP.GT.AND P4, PT, R0.reuse, 0x19, P0 ;  /* 0x000000190000780c */ /* 0x040fe40000784270 */
[C---:B------:R-:W-:Y:S01]  /*15220*/  ISETP.GT.AND P6, PT, R0.reuse, 0x20, P2 ;  /* 0x000000200000780c */ /* 0x040fe200017c4270 */
[----:B------:R-:W-:Y:S01]  /*15230*/  @P5 STG.E.U16 desc[UR20][R2.64+0x32], R37 ;  /* 0x0000322502005986 */ /* 0x000fe2000c101514 */
[----:B------:R-:W-:Y:S01]  /*15240*/  ISETP.GT.AND P5, PT, R0, 0x21, P2 ;  /* 0x000000210000780c */ /* 0x000fe200017a4270 */
[----:B------:R-:W-:Y:S01]  /*15250*/  FMUL R39, R39, UR11 ;  /* 0x0000000b27277c20 */ /* 0x000fe20008400000 */
[----:B------:R-:W-:Y:S01]  /*15260*/  FMUL R40, R40, UR11 ;  /* 0x0000000b28287c20 */ /* 0x000fe20008400000 */
[----:B------:R-:W-:Y:S01]  /*15270*/  FMUL R41, R41, UR11 ;  /* 0x0000000b29297c20 */ /* 0x000fe20008400000 */
[----:B------:R-:W-:Y:S01]  /*15280*/  @P3 STG.E.U16 desc[UR20][R4.64+0x30], R38 ;  /* 0x0000302604003986 */ /* 0x000fe2000c101514 */
[----:B------:R-:W-:Y:S01]  /*15290*/  ISETP.GT.AND P3, PT, R0, 0x20, P0 ;  /* 0x000000200000780c */ /* 0x000fe20000764270 */
[----:B------:R-:W-:Y:S01]  /*152a0*/  FMUL R42, R42, UR11 ;  /* 0x0000000b2a2a7c20 */ /* 0x000fe20008400000 */
[----:B------:R-:W-:-:S02]  /*152b0*/  F2FP.BF16.F32.PACK_AB R39, RZ, R39 ;  /* 0x00000027ff27723e */ /* 0x000fc400000010ff */
[----:B------:R-:W-:Y:S02]  /*152c0*/  F2FP.BF16.F32.PACK_AB R40, RZ, R40 ;  /* 0x00000028ff28723e */ /* 0x000fe400000010ff */
[----:B------:R-:W-:Y:S01]  /*152d0*/  F2FP.BF16.F32.PACK_AB R41, RZ, R41 ;  /* 0x00000029ff29723e */ /* 0x000fe200000010ff */
[----:B------:R-:W-:Y:S01]  /*152e0*/  @P4 STG.E.U16 desc[UR20][R4.64+0x32], R39 ;  /* 0x0000322704004986 */ /* 0x000fe2000c101514 */
[----:B------:R-:W-:Y:S02]  /*152f0*/  F2FP.BF16.F32.PACK_AB R42, RZ, R42 ;  /* 0x0000002aff2a723e */ /* 0x000fe400000010ff */
        /* <DEDUP_REMOVED lines=31> */
[----:B------:R-:W-:-:S03]  /*154f0*/  F2FP.BF16.F32.PACK_AB R50, RZ, R50 ;  /* 0x00000032ff32723e */ /* 0x000fc600000010ff */
[----:B------:R-:W-:Y:S01]  /*15500*/  @P6 STG.E.U16 desc[UR20][R2.64+0x60], R48 ;  /* 0x0000603002006986 */ /* 0x000fe2000c101514 */
[----:B--2---:R-:W-:-:S03]  /*15510*/  IADD3.X R7, R3, UR8, RZ, P1, !PT ;  /* 0x0000000803077c10 */ /* 0x004fc60008ffe4ff */
[----:B------:R-:W-:Y:S01]  /*15520*/  @P5 STG.E.U16 desc[UR20][R2.64+0x62], R49 ;  /* 0x0000623102005986 */ /* 0x000fe2000c101514 */
[C---:B------:R-:W-:Y:S02]  /*15530*/  ISETP.GT.AND P5, PT, R0.reuse, 0x31, P0 ;  /* 0x000000310000780c */ /* 0x040fe400007a4270 */
[C---:B------:R-:W-:Y:S01]  /*15540*/  ISETP.GT.AND P1, PT, R0.reuse, 0x38, P0 ;  /* 0x000000380000780c */ /* 0x040fe20000724270 */
[----:B------:R1:W-:Y:S01]  /*15550*/  @P3 STG.E.U16 desc[UR20][R4.64+0x60], R50 ;  /* 0x0000603204003986 */ /* 0x0003e2000c101514 */
[C---:B------:R-:W-:Y:S02]  /*15560*/  ISETP.GT.AND P3, PT, R0.reuse, 0x39, P0 ;  /* 0x000000390000780c */ /* 0x040fe40000764270 */
[C---:B------:R-:W-:Y:S01]  /*15570*/  ISETP.GT.AND P6, PT, R0.reuse, 0x38, P2 ;  /* 0x000000380000780c */ /* 0x040fe200017c4270 */
[----:B------:R-:W-:Y:S01]  /*15580*/  FMUL R51, R51, UR11 ;  /* 0x0000000b33337c20 */ /* 0x000fe20008400000 */
[----:B------:R-:W-:Y:S01]  /*15590*/  ISETP.GT.AND P4, PT, R0, 0x39, P2 ;  /* 0x000000390000780c */ /* 0x000fe20001784270 */
[----:B------:R-:W-:Y:S01]  /*155a0*/  FMUL R52, R52, UR11 ;  /* 0x0000000b34347c20 */ /* 0x000fe20008400000 */
[----:B------:R-:W-:Y:S01]  /*155b0*/  FMUL R53, R53, UR11 ;  /* 0x0000000b35357c20 */ /* 0x000fe20008400000 */
[----:B------:R-:W-:Y:S01]  /*155c0*/  FMUL R54, R54, UR11 ;  /* 0x0000000b36367c20 */ /* 0x000fe20008400000 */
[----:B------:R-:W-:Y:S01]  /*155d0*/  FMUL R55, R55, UR11 ;  /* 0x0000000b37377c20 */ /* 0x000fe20008400000 */
[----:B------:R-:W-:-:S02]  /*155e0*/  F2FP.BF16.F32.PACK_AB R51, RZ, R51 ;  /* 0x00000033ff33723e */ /* 0x000fc400000010ff */
[----:B------:R-:W-:Y:S02]  /*155f0*/  @P5 MOV R6, R4 ;  /* 0x0000000400065202 */ /* 0x000fe40000000f00 */
[----:B------:R-:W-:Y:S01]  /*15600*/  F2FP.BF16.F32.PACK_AB R52, RZ, R52 ;  /* 0x00000034ff34723e */ /* 0x000fe200000010ff */
[C---:B-1----:R-:W-:Y:S01]  /*15610*/  VIADD R4, R2.reuse, UR9 ;  /* 0x0000000902047c36 */ /* 0x042fe20008000000 */
[----:B------:R-:W-:Y:S01]  /*15620*/  F2FP.BF16.F32.PACK_AB R53, RZ, R53 ;  /* 0x00000035ff35723e */ /* 0x000fe200000010ff */
[--C-:B------:R-:W-:Y:S01]  /*15630*/  @P1 IMAD.MOV.U32 R5, RZ, RZ, R7.reuse ;  /* 0x000000ffff051224 */ /* 0x100fe200078e0007 */
[----:B------:R-:W-:Y:S01]  /*15640*/  F2FP.BF16.F32.PACK_AB R54, RZ, R54 ;  /* 0x00000036ff36723e */ /* 0x000fe200000010ff */
[----:B------:R-:W-:Y:S01]  /*15650*/  VIADD R8, R2, UR9 ;  /* 0x0000000902087c36 */ /* 0x000fe20008000000 */
[----:B------:R-:W-:Y:S01]  /*15660*/  F2FP.BF16.F32.PACK_AB R55, RZ, R55 ;  /* 0x00000037ff37723e */ /* 0x000fe200000010ff */
[----:B------:R-:W-:Y:S01]  /*15670*/  @P3 IMAD.MOV.U32 R9, RZ, RZ, R7 ;  /* 0x000000ffff093224 */ /* 0x000fe200078e0007 */
[----:B------:R-:W-:Y:S04]  /*15680*/  @P5 STG.E.U16 desc[UR20][R6.64+0x62], R51 ;  /* 0x0000623306005986 */ /* 0x000fe8000c101514 */
[----:B------:R-:W-:Y:S04]  /*15690*/  @P6 STG.E.U16 desc[UR20][R2.64+0x70], R52 ;  /* 0x0000703402006986 */ /* 0x000fe8000c101514 */
[----:B------:R-:W-:Y:S04]  /*156a0*/  @P4 STG.E.U16 desc[UR20][R2.64+0x72], R53 ;  /* 0x0000723502004986 */ /* 0x000fe8000c101514 */
[----:B------:R-:W-:Y:S01]  /*156b0*/  @P1 STG.E.U16 desc[UR20][R4.64+0x70], R54 ;  /* 0x0000703604001986 */ /* 0x000fe2000c101514 */
[----:B------:R-:W-:-:S03]  /*156c0*/  ISETP.GT.AND P1, PT, R0, 0x40, P0 ;  /* 0x000000400000780c */ /* 0x000fc60000724270 */
[----:B------:R1:W-:Y:S01]  /*156d0*/  @P3 STG.E.U16 desc[UR20][R8.64+0x72], R55 ;  /* 0x0000723708003986 */ /* 0x0003e2000c101514 */
[C---:B------:R-:W-:Y:S02]  /*156e0*/  ISETP.GT.AND P3, PT, R0.reuse, 0x41, P0 ;  /* 0x000000410000780c */ /* 0x040fe40000764270 */
[C---:B------:R-:W-:Y:S02]  /*156f0*/  ISETP.GT.AND P4, PT, R0.reuse, 0x40, P2 ;  /* 0x000000400000780c */ /* 0x040fe40001784270 */
[----:B------:R-:W-:Y:S01]  /*15700*/  ISETP.GT.AND P5, PT, R0, 0x41, P2 ;  /* 0x000000410000780c */ /* 0x000fe200017a4270 */
[----:B------:R-:W-:Y:S01]  /*15710*/  FMUL R56, R56, UR11 ;  /* 0x0000000b38387c20 */ /* 0x000fe20008400000 */
[----:B------:R-:W-:Y:S01]  /*15720*/  FMUL R57, R57, UR11 ;  /* 0x0000000b39397c20 */ /* 0x000fe20008400000 */
[----:B------:R-:W-:Y:S01]  /*15730*/  FMUL R58, R58, UR11 ;  /* 0x0000000b3a3a7c20 */ /* 0x000fe20008400000 */
[----:B------:R-:W-:Y:S02]  /*15740*/  FMUL R59, R59, UR11 ;  /* 0x0000000b3b3b7c20 */ /* 0x000fe40008400000 */
[----:B------:R-:W-:-:S02]  /*15750*/  F2FP.BF16.F32.PACK_AB R56, RZ, R56 ;  /* 0x00000038ff38723e */ /* 0x000fc400000010ff */
[----:B------:R-:W-:Y:S01]  /*15760*/  F2FP.BF16.F32.PACK_AB R57, RZ, R57 ;  /* 0x00000039ff39723e */ /* 0x000fe200000010ff */
[----:B-1----:R-:W-:Y:S01]  /*15770*/  @P3 IMAD.MOV.U32 R9, RZ, RZ, R7 ;  /* 0x000000ffff093224 */ /* 0x002fe200078e0007 */
[----:B------:R-:W-:Y:S02]  /*15780*/  F2FP.BF16.F32.PACK_AB R58, RZ, R58 ;  /* 0x0000003aff3a723e */ /* 0x000fe400000010ff */
[----:B------:R-:W-:Y:S02]  /*15790*/  @P1 MOV R5, R7 ;  /* 0x0000000700051202 */ /* 0x000fe40000000f00 */
[----:B------:R-:W-:Y:S01]  /*157a0*/  F2FP.BF16.F32.PACK_AB R59, RZ, R59 ;  /* 0x0000003bff3b723e */ /* 0x000fe200000010ff */
[----:B------:R-:W-:Y:S04]  /*157b0*/  @P4 STG.E.U16 desc[UR20][R2.64+0x80], R56 ;  /* 0x0000803802004986 */ /* 0x000fe8000c101514 */
[----:B------:R-:W-:Y:S04]  /*157c0*/  @P5 STG.E.U16 desc[UR20][R2.64+0x82], R57 ;  /* 0x0000823902005986 */ /* 0x000fe8000c101514 */
[----:B------:R1:W-:Y:S01]  /*157d0*/  @P1 STG.E.U16 desc[UR20][R4.64+0x80], R58 ;  /* 0x0000803a04001986 */ /* 0x0003e2000c101514 */
        /* <DEDUP_REMOVED lines=9> */
[----:B------:R-:W-:Y:S01]  /*15870*/  F2FP.BF16.F32.PACK_AB R60, RZ, R60 ;  /* 0x0000003cff3c723e */ /* 0x000fe200000010ff */
[--C-:B-1----:R-:W-:Y:S01]  /*15880*/  @P1 IMAD.MOV.U32 R5, RZ, RZ, R7.reuse ;  /* 0x000000ffff051224 */ /* 0x102fe200078e0007 */
[----:B------:R-:W-:Y:S01]  /*15890*/  F2FP.BF16.F32.PACK_AB R61, RZ, R61 ;  /* 0x0000003dff3d723e */ /* 0x000fe200000010ff */
[----:B--2---:R-:W-:Y:S01]  /*158a0*/  @P3 IMAD.MOV.U32 R9, RZ, RZ, R7 ;  /* 0x000000ffff093224 */ /* 0x004fe200078e0007 */
[----:B------:R-:W-:-:S02]  /*158b0*/  F2FP.BF16.F32.PACK_AB R62, RZ, R62 ;  /* 0x0000003eff3e723e */ /* 0x000fc400000010ff */
[----:B------:R-:W-:Y:S01]  /*158c0*/  F2FP.BF16.F32.PACK_AB R63, RZ, R63 ;  /* 0x0000003fff3f723e */ /* 0x000fe200000010ff */
[----:B------:R-:W-:Y:S01]  /*158d0*/  @P4 STG.E.U16 desc[UR20][R2.64+0x90], R60 ;  /* 0x0000903c02004986 */ /* 0x000fe2000c101514 */
[----:B------:R-:W-:-:S03]  /*158e0*/  ISETP.GT.AND P4, PT, R0, 0x50, P2 ;  /* 0x000000500000780c */ /* 0x000fc60001784270 */
[----:B------:R-:W-:Y:S01]  /*158f0*/  @P5 STG.E.U16 desc[UR20][R2.64+0x92], R61 ;  /* 0x0000923d02005986 */ /* 0x000fe2000c101514 */
[----:B------:R-:W-:-:S03]  /*15900*/  FMUL R64, R64, UR11 ;  /* 0x0000000b40407c20 */ /* 0x000fc60008400000 */
[----:B------:R1:W-:Y:S01]  /*15910*/  @P1 STG.E.U16 desc[UR20][R4.64+0x90], R62 ;  /* 0x0000903e04001986 */ /* 0x0003e2000c101514 */
[----:B------:R-:W-:-:S03]  /*15920*/  ISETP.GT.AND P1, PT, R0, 0x50, P0 ;  /* 0x000000500000780c */ /* 0x000fc60000724270 */
[----:B------:R2:W-:Y:S01]  /*15930*/  @P3 STG.E.U16 desc[UR20][R8.64+0x92], R63 ;  /* 0x0000923f08003986 */ /* 0x0005e2000c101514 */
        /* <DEDUP_REMOVED lines=8> */
[----:B------:R-:W-:Y:S01]  /*159c0*/  ISETP.GT.AND P4, PT, R0, 0x58, P2 ;  /* 0x000000580000780c */ /* 0x000fe20001784270 */
[----:B-1----:R-:W-:Y:S01]  /*159d0*/  @P1 IMAD.MOV.U32 R5, RZ, RZ, R7 ;  /* 0x000000ffff051224 */ /* 0x002fe200078e0007 */
[----:B------:R-:W-:Y:S01]  /*159e0*/  F2FP.BF16.F32.PACK_AB R66, RZ, R66 ;  /* 0x00000042ff42723e */ /* 0x000fe200000010ff */
[----:B------:R-:W-:Y:S01]  /*159f0*/  FMUL R68, R68, UR11 ;  /* 0x0000000b44447c20 */ /* 0x000fe20008400000 */
[----:B------:R-:W-:-:S02]  /*15a00*/  F2FP.BF16.F32.PACK_AB R67, RZ, R67 ;  /* 0x00000043ff43723e */ /* 0x000fc400000010ff */
[----:B--2---:R-:W-:Y:S01]  /*15a10*/  @P3 MOV R9, R7 ;  /* 0x0000000700093202 */ /* 0x004fe20000000f00 */
[----:B------:R-:W-:Y:S01]  /*15a20*/  @P5 STG.E.U16 desc[UR20][R2.64+0xa2], R65 ;  /* 0x0000a24102005986 */ /* 0x000fe2000c101514 */
[----:B------:R-:W-:-:S03]  /*15a30*/  F2FP.BF16.F32.PACK_AB R68, RZ, R68 ;  /* 0x00000044ff44723e */ /* 0x000fc600000010ff */
[----:B------:R1:W-:Y:S01]  /*15a40*/  @P1 STG.E.U16 desc[UR20][R4.64+0xa0], R66 ;  /* 0x0000a04204001986 */ /* 0x0003e2000c101514 */
[----:B------:R-:W-:-:S03]  /*15a50*/  ISETP.GT.AND P1, PT, R0, 0x58, P0 ;  /* 0x000000580000780c */ /* 0x000fc60000724270 */
[----:B------:R2:W-:Y:S01]  /*15a60*/  @P3 STG.E.U16 desc[UR20][R8.64+0xa2], R67 ;  /* 0x0000a24308003986 */ /* 0x0005e2000c101514 */
[C---:B------:R-:W-:Y:S02]  /*15a70*/  ISETP.GT.AND P3, PT, R0.reuse, 0x59, P0 ;  /* 0x000000590000780c */ /* 0x040fe40000764270 */
[C---:B------:R-:W-:Y:S01]  /*15a80*/  ISETP.GT.AND P5, PT, R0.reuse, 0x59, P2 ;  /* 0x000000590000780c */ /* 0x040fe200017a4270 */
[----:B------:R-:W-:Y:S01]  /*15a90*/  FMUL R69, R69, UR11 ;  /* 0x0000000b45457c20 */ /* 0x000fe20008400000 */
[----:B------:R-:W-:Y:S01]  /*15aa0*/  @P4 STG.E.U16 desc[UR20][R2.64+0xb0], R68 ;  /* 0x0000b04402004986 */ /* 0x000fe2000c101514 */
[----:B------:R-:W-:Y:S01]  /*15ab0*/  ISETP.GT.AND P4, PT, R0, 0x60, P2 ;  /* 0x000000600000780c */ /* 0x000fe20001784270 */
[----:B------:R-:W-:Y:S01]  /*15ac0*/  FMUL R70, R70, UR11 ;  /* 0x0000000b46467c20 */ /* 0x000fe20008400000 */
[----:B------:R-:W-:Y:S01]  /*15ad0*/  FMUL R71, R71, UR11 ;  /* 0x0000000b47477c20 */ /* 0x000fe20008400000 */
[----:B------:R-:W-:Y:S01]  /*15ae0*/  FMUL R72, R72, UR11 ;  /* 0x0000000b48487c20 */ /* 0x000fe20008400000 */
[----:B------:R-:W-:Y:S01]  /*15af0*/  F2FP.BF16.F32.PACK_AB R69, RZ, R69 ;  /* 0x00000045ff45723e */ /* 0x000fe200000010ff */
[----:B-1----:R-:W-:Y:S01]  /*15b00*/  @P1 IMAD.MOV.U32 R5, RZ, RZ, R7 ;  /* 0x000000ffff051224 */ /* 0x002fe200078e0007 */
[----:B------:R-:W-:-:S02]  /*15b10*/  F2FP.BF16.F32.PACK_AB R70, RZ, R70 ;  /* 0x00000046ff46723e */ /* 0x000fc400000010ff */
[----:B------:R-:W-:Y:S01]  /*15b20*/  F2FP.BF16.F32.PACK_AB R71, RZ, R71 ;  /* 0x00000047ff47723e */ /* 0x000fe200000010ff */
[----:B--2---:R-:W-:Y:S01]  /*15b30*/  @P3 IMAD.MOV.U32 R9, RZ, RZ, R7 ;  /* 0x000000ffff093224 */ /* 0x004fe200078e0007 */
[----:B------:R-:W-:Y:S01]  /*15b40*/  F2FP.BF16.F32.PACK_AB R72, RZ, R72 ;  /* 0x00000048ff48723e */ /* 0x000fe200000010ff */
[----:B------:R-:W-:Y:S01]  /*15b50*/  @P5 STG.E.U16 desc[UR20][R2.64+0xb2], R69 ;  /* 0x0000b24502005986 */ /* 0x000fe2000c101514 */
[C---:B------:R-:W-:Y:S01]  /*15b60*/  ISETP.GT.AND P5, PT, R0.reuse, 0x61, P2 ;  /* 0x000000610000780c */ /* 0x040fe200017a4270 */
[----:B------:R-:W-:Y:S02]  /*15b70*/  FMUL R73, R73, UR11 ;  /* 0x0000000b49497c20 */ /* 0x000fe40008400000 */
[----:B------:R1:W-:Y:S04]  /*15b80*/  @P1 STG.E.U16 desc[UR20][R4.64+0xb0], R70 ;  /* 0x0000b04604001986 */ /* 0x0003e8000c101514 */
[----:B------:R2:W-:Y:S01]  /*15b90*/  @P3 STG.E.U16 desc[UR20][R8.64+0xb2], R71 ;  /* 0x0000b24708003986 */ /* 0x0005e2000c101514 */
[----:B------:R-:W-:-:S03]  /*15ba0*/  ISETP.GT.AND P3, PT, R0, 0x60, P0 ;  /* 0x000000600000780c */ /* 0x000fc60000764270 */
[----:B------:R-:W-:Y:S01]  /*15bb0*/  @P4 STG.E.U16 desc[UR20][R2.64+0xc0], R72 ;  /* 0x0000c04802004986 */ /* 0x000fe2000c101514 */
[----:B------:R-:W-:Y:S02]  /*15bc0*/  ISETP.GT.AND P4, PT, R0, 0x61, P0 ;  /* 0x000000610000780c */ /* 0x000fe40000784270 */
[----:B------:R-:W-:Y:S01]  /*15bd0*/  F2FP.BF16.F32.PACK_AB R73, RZ, R73 ;  /* 0x00000049ff49723e */ /* 0x000fe200000010ff */
[----:B------:R-:W-:Y:S01]  /*15be0*/  FMUL R74, R74, UR11 ;  /* 0x0000000b4a4a7c20 */ /* 0x000fe20008400000 */
[----:B------:R-:W-:Y:S01]  /*15bf0*/  FMUL R75, R75, UR11 ;  /* 0x0000000b4b4b7c20 */ /* 0x000fe20008400000 */
[C---:B------:R-:W-:Y:S02]  /*15c00*/  ISETP.GT.AND P1, PT, R0.reuse, 0x69, P2 ;  /* 0x000000690000780c */ /* 0x040fe40001724270 */
[----:B------:R-:W-:Y:S01]  /*15c10*/  @P5 STG.E.U16 desc[UR20][R2.64+0xc2], R73 ;  /* 0x0000c24902005986 */ /* 0x000fe2000c101514 */
[----:B------:R-:W-:Y:S01]  /*15c20*/  ISETP.GT.AND P5, PT, R0, 0x68, P2 ;  /* 0x000000680000780c */ /* 0x000fe200017a4270 */
[--C-:B-1----:R-:W-:Y:S01]  /*15c30*/  @P3 IMAD.MOV.U32 R5, RZ, RZ, R7.reuse ;  /* 0x000000ffff053224 */ /* 0x102fe200078e0007 */
[----:B------:R-:W-:Y:S01]  /*15c40*/  F2FP.BF16.F32.PACK_AB R74, RZ, R74 ;  /* 0x0000004aff4a723e */ /* 0x000fe200000010ff */
[----:B------:R-:W-:Y:S01]  /*15c50*/  FMUL R76, R76, UR11 ;  /* 0x0000000b4c4c7c20 */ /* 0x000fe20008400000 */
[----:B------:R-:W-:Y:S01]  /*15c60*/  F2FP.BF16.F32.PACK_AB R75, RZ, R75 ;  /* 0x0000004bff4b723e */ /* 0x000fe200000010ff */
[----:B--2---:R-:W-:-:S02]  /*15c70*/  @P4 IMAD.MOV.U32 R9, RZ, RZ, R7 ;  /* 0x000000ffff094224 */ /* 0x004fc400078e0007 */
[----:B------:R-:W-:Y:S01]  /*15c80*/  FMUL R77, R77, UR11 ;  /* 0x0000000b4d4d7c20 */ /* 0x000fe20008400000 */
[----:B------:R1:W-:Y:S01]  /*15c90*/  @P3 STG.E.U16 desc[UR20][R4.64+0xc0], R74 ;  /* 0x0000c04a04003986 */ /* 0x0003e2000c101514 */
[----:B------:R-:W-:Y:S02]  /*15ca0*/  F2FP.BF16.F32.PACK_AB R76, RZ, R76 ;  /* 0x0000004cff4c723e */ /* 0x000fe400000010ff */
[C---:B------:R-:W-:Y:S01]  /*15cb0*/  ISETP.GT.AND P3, PT, R0.reuse, 0x68, P0 ;  /* 0x000000680000780c */ /* 0x040fe20000764270 */
[----:B------:R2:W-:Y:S01]  /*15cc0*/  @P4 STG.E.U16 desc[UR20][R8.64+0xc2], R75 ;  /* 0x0000c24b08004986 */ /* 0x0005e2000c101514 */
[----:B------:R-:W-:Y:S02]  /*15cd0*/  F2FP.BF16.F32.PACK_AB R77, RZ, R77 ;  /* 0x0000004dff4d723e */ /* 0x000fe400000010ff */
        /* <DEDUP_REMOVED lines=8> */
[----:B-1----:R-:W-:Y:S02]  /*15d60*/  @P3 MOV R5, R7 ;  /* 0x0000000700053202 */ /* 0x002fe40000000f00 */
[----:B------:R-:W-:Y:S01]  /*15d70*/  F2FP.BF16.F32.PACK_AB R79, RZ, R79 ;  /* 0x0000004fff4f723e */ /* 0x000fe200000010ff */
[----:B--2---:R-:W-:Y:S01]  /*15d80*/  @P4 IMAD.MOV.U32 R9, RZ, RZ, R7 ;  /* 0x000000ffff094224 */ /* 0x004fe200078e0007 */
[----:B------:R-:W-:Y:S01]  /*15d90*/  F2FP.BF16.F32.PACK_AB R80, RZ, R80 ;  /* 0x00000050ff50723e */ /* 0x000fe200000010ff */
[----:B------:R1:W-:Y:S01]  /*15da0*/  @P3 STG.E.U16 desc[UR20][R4.64+0xd0], R78 ;  /* 0x0000d04e04003986 */ /* 0x0003e2000c101514 */
[----:B------:R-:W-:-:S02]  /*15db0*/  ISETP.GT.AND P6, PT, R0, 0x70, P0 ;  /* 0x000000700000780c */ /* 0x000fc400007c4270 */
[C---:B------:R-:W-:Y:S01]  /*15dc0*/  ISETP.GT.AND P5, PT, R0.reuse, 0x71, P0 ;  /* 0x000000710000780c */ /* 0x040fe200007a4270 */
        /* <DEDUP_REMOVED lines=9> */
[----:B------:R-:W-:Y:S01]  /*15e60*/  FMUL R84, R84, UR11 ;  /* 0x0000000b54547c20 */ /* 0x000fe20008400000 */
[----:B------:R-:W-:Y:S01]  /*15e70*/  ISETP.GT.AND P0, PT, R0, 0x79, P0 ;  /* 0x000000790000780c */ /* 0x000fe20000704270 */
[----:B------:R-:W-:Y:S01]  /*15e80*/  FMUL R85, R85, UR11 ;  /* 0x0000000b55557c20 */ /* 0x000fe20008400000 */
[----:B------:R-:W-:Y:S01]  /*15e90*/  FMUL R86, R86, UR11 ;  /* 0x0000000b56567c20 */ /* 0x000fe20008400000 */
[----:B------:R-:W-:Y:S01]  /*15ea0*/  F2FP.BF16.F32.PACK_AB R81, RZ, R81 ;  /* 0x00000051ff51723e */ /* 0x000fe200000010ff */
[--C-:B-1----:R-:W-:Y:S01]  /*15eb0*/  @P6 IMAD.MOV.U32 R5, RZ, RZ, R7.reuse ;  /* 0x000000ffff056224 */ /* 0x102fe200078e0007 */
[----:B------:R-:W-:Y:S01]  /*15ec0*/  F2FP.BF16.F32.PACK_AB R82, RZ, R82 ;  /* 0x00000052ff52723e */ /* 0x000fe200000010ff */
[----:B--2---:R-:W-:Y:S01]  /*15ed0*/  @P5 IMAD.MOV.U32 R9, RZ, RZ, R7 ;  /* 0x000000ffff095224 */ /* 0x004fe200078e0007 */
[----:B------:R-:W-:Y:S01]  /*15ee0*/  F2FP.BF16.F32.PACK_AB R83, RZ, R83 ;  /* 0x00000053ff53723e */ /* 0x000fe200000010ff */
[--C-:B------:R-:W-:Y:S01]  /*15ef0*/  @P3 IMAD.MOV.U32 R10, RZ, RZ, R2.reuse ;  /* 0x000000ffff0a3224 */ /* 0x100fe200078e0002 */
[----:B------:R-:W-:Y:S01]  /*15f00*/  @P3 MOV R11, R3 ;  /* 0x00000003000b3202 */ /* 0x000fe20000000f00 */
[----:B------:R-:W-:Y:S01]  /*15f10*/  @P2 IMAD.MOV.U32 R12, RZ, RZ, R2 ;  /* 0x000000ffff0c2224 */ /* 0x000fe200078e0002 */
[----:B------:R-:W-:Y:S01]  /*15f20*/  F2FP.BF16.F32.PACK_AB R84, RZ, R84 ;  /* 0x00000054ff54723e */ /* 0x000fe200000010ff */
[----:B------:R-:W-:Y:S01]  /*15f30*/  @P2 IMAD.MOV.U32 R13, RZ, RZ, R3 ;  /* 0x000000ffff0d2224 */ /* 0x000fe200078e0003 */
[----:B------:R-:W-:Y:S01]  /*15f40*/  F2FP.BF16.F32.PACK_AB R85, RZ, R85 ;  /* 0x00000055ff55723e */ /* 0x000fe200000010ff */
[----:B------:R-:W-:Y:S01]  /*15f50*/  VIADD R14, R2, UR9 ;  /* 0x00000009020e7c36 */ /* 0x000fe20008000000 */
[----:B------:R3:W-:Y:S01]  /*15f60*/  @P1 STG.E.U16 desc[UR20][R2.64+0xe2], R81 ;  /* 0x0000e25102001986 */ /* 0x0007e2000c101514 */
[----:B------:R-:W-:-:S02]  /*15f70*/  F2FP.BF16.F32.PACK_AB R86, RZ, R86 ;  /* 0x00000056ff56723e */ /* 0x000fc400000010ff */
[----:B------:R-:W-:Y:S01]  /*15f80*/  @P4 MOV R15, R7 ;  /* 0x00000007000f4202 */ /* 0x000fe20000000f00 */
[----:B------:R3:W-:Y:S01]  /*15f90*/  @P6 STG.E.U16 desc[UR20][R4.64+0xe0], R82 ;  /* 0x0000e05204006986 */ /* 0x0007e2000c101514 */
[----:B------:R-:W-:-:S03]  /*15fa0*/  VIADD R16, R2, UR9 ;  /* 0x0000000902107c36 */ /* 0x000fc60008000000 */
[----:B------:R3:W-:Y:S04]  /*15fb0*/  @P5 STG.E.U16 desc[UR20][R8.64+0xe2], R83 ;  /* 0x0000e25308005986 */ /* 0x0007e8000c101514 */
[----:B------:R3:W-:Y:S04]  /*15fc0*/  @P3 STG.E.U16 desc[UR20][R10.64+0xf0], R84 ;  /* 0x0000f0540a003986 */ /* 0x0007e8000c101514 */
[----:B------:R3:W-:Y:S01]  /*15fd0*/  @P2 STG.E.U16 desc[UR20][R12.64+0xf2], R85 ;  /* 0x0000f2550c002986 */ /* 0x0007e2000c101514 */
[----:B------:R-:W-:-:S03]  /*15fe0*/  FMUL R87, R87, UR11 ;  /* 0x0000000b57577c20 */ /* 0x000fc60008400000 */
[----:B------:R3:W-:Y:S01]  /*15ff0*/  @P4 STG.E.U16 desc[UR20][R14.64+0xf0], R86 ;  /* 0x0000f0560e004986 */ /* 0x0007e2000c101514 */
[----:B------:R-:W-:Y:S05]  /*16000*/  @!P0 EXIT ;  /* 0x000000000000894d */ /* 0x000fea0003800000 */
[----:B------:R-:W-:Y:S01]  /*16010*/  F2FP.BF16.F32.PACK_AB R87, RZ, R87 ;  /* 0x00000057ff57723e */ /* 0x000fe200000010ff */
[----:B------:R-:W-:-:S05]  /*16020*/  IMAD.MOV.U32 R17, RZ, RZ, R7 ;  /* 0x000000ffff117224 */ /* 0x000fca00078e0007 */
[----:B------:R-:W-:Y:S01]  /*16030*/  STG.E.U16 desc[UR20][R16.64+0xf2], R87 ;  /* 0x0000f25710007986 */ /* 0x000fe2000c101514 */
[----:B------:R-:W-:Y:S05]  /*16040*/  EXIT ;  /* 0x000000000000794d */ /* 0x000fea0003800000 */
.L_x_9:
[----:B------:R-:W-:-:S13]  /*16050*/  ISETP.NE.AND P0, PT, RZ, UR7, PT ;  /* 0x00000007ff007c0c */ /* 0x000fda000bf05270 */
[----:B------:R-:W-:Y:S05]  /*16060*/  @P0 EXIT ;  /* 0x000000000000094d */ /* 0x000fea0003800000 */
[----:B------:R-:W-:-:S13]  /*16070*/  ELECT P0, URZ, PT ;  /* 0x00000000003f782f */ /* 0x000fda0003800000 */
[----:B------:R-:W-:Y:S05]  /*16080*/  @!P0 BRA `(.L_x_524) ;  /* 0x00000008001c8947 */ /* 0x000fea0003800000 */
[----:B------:R-:W-:Y:S01]  /*16090*/  UISETP.GE.AND UP0, UPT, UR5, 0x1, UPT ;  /* 0x000000010500788c */ /* 0x000fe2000bf06270 */
[----:B------:R-:W-:-:S04]  /*160a0*/  SHF.R.S32.HI R3, RZ, 0x1f, R4 ;  /* 0x0000001fff037819 */ /* 0x000fc80000011404 */
[----:B------:R-:W-:Y:S02]  /*160b0*/  LEA.HI R3, R3, R4, RZ, 0x7 ;  /* 0x0000000403037211 */ /* 0x000fe400078f38ff */
[----:B------:R-:W-:-:S13]  /*160c0*/  PLOP3.LUT P0, PT, PT, PT, UP0, 0x80, 0x0 ;  /* 0x000000000000781c */ /* 0x000fda0003f0f008 */
[----:B------:R-:W-:Y:S05]  /*160d0*/  @!P0 BRA `(.L_x_524) ;  /* 0x0000000800088947 */ /* 0x000fea0003800000 */
[----:B------:R-:W0:Y:S01]  /*160e0*/  S2R R0, SR_CTAID.X ;  /* 0x0000000000007919 */ /* 0x000e220000002500 */
[----:B------:R-:W-:Y:S01]  /*160f0*/  LOP3.LUT R3, R3, 0xffffff80, RZ, 0xc0, !PT ;  /* 0xffffff8003037812 */ /* 0x000fe200078ec0ff */
[----:B------:R-:W-:Y:S01]  /*16100*/  ULDC UR8, c[0x0][0x384] ;  /* 0x0000e10000087ab9 */ /* 0x000fe20000000800 */
[----:B------:R-:W-:Y:S01]  /*16110*/  UIADD3 UR7, UR5, 0x1, URZ ;  /* 0x0000000105077890 */ /* 0x000fe2000fffe03f */
[----:B------:R-:W1:Y:S01]  /*16120*/  S2R R9, SR_CTAID.Y ;  /* 0x0000000000097919 */ /* 0x000e620000002600 */
[C---:B------:R-:W-:Y:S01]  /*16130*/  LOP3.LUT P0, RZ, R4.reuse, 0x1f, RZ, 0xc0, !PT ;  /* 0x0000001f04ff7812 */ /* 0x040fe2000780c0ff */
[----:B------:R-:W-:Y:S01]  /*16140*/  IMAD.IADD R3, R4, 0x1, -R3 ;  /* 0x0000000104037824 */ /* 0x000fe200078e0a03 */
[----:B------:R-:W-:Y:S01]  /*16150*/  ULDC UR9, c[0x0][0x388] ;  /* 0x0000e20000097ab9 */ /* 0x000fe20000000800 */
[----:B------:R-:W-:Y:S01]  /*16160*/  IMAD.U32 R10, RZ, RZ, UR6 ;  /* 0x00000006ff0a7e24 */ /* 0x000fe2000f8e00ff */
[----:B------:R-:W-:Y:S01]  /*16170*/  CS2R R6, SRZ ;  /* 0x0000000000067805 */ /* 0x000fe2000001ff00 */
[----:B------:R-:W-:Y:S01]  /*16180*/  IMAD.MOV.U32 R4, RZ, RZ, 0x1 ;  /* 0x00000001ff047424 */ /* 0x000fe200078e00ff */
[C---:B------:R-:W-:Y:S01]  /*16190*/  ISETP.NE.AND P1, PT, R3.reuse, RZ, PT ;  /* 0x000000ff0300720c */ /* 0x040fe20003f25270 */
[----:B------:R-:W-:Y:S01]  /*161a0*/  IMAD.MOV.U32 R5, RZ, RZ, RZ ;  /* 0x000000ffff057224 */ /* 0x000fe200078e00ff */
[----:B------:R-:W-:Y:S01]  /*161b0*/  ISETP.NE.OR P0, PT, R3, RZ, !P0 ;  /* 0x000000ff0300720c */ /* 0x000fe20004705670 */
[----:B------:R-:W-:Y:S01]  /*161c0*/  IMAD.MOV.U32 R3, RZ, RZ, RZ ;  /* 0x000000ffff037224 */ /* 0x000fe200078e00ff */
[----:B------:R-:W-:Y:S01]  /*161d0*/  MOV R19, UR7 ;  /* 0x0000000700137c02 */ /* 0x000fe20008000f00 */
[----:B------:R-:W-:Y:S01]  /*161e0*/  IMAD.MOV.U32 R8, RZ, RZ, RZ ;  /* 0x000000ffff087224 */ /* 0x000fe200078e00ff */
[----:B0-----:R-:W-:-:S02]  /*161f0*/  SHF.L.U32 R17, R0, 0x8, RZ ;  /* 0x0000000800117819 */ /* 0x001fc400000006ff */
[----:B------:R-:W-:Y:S01]  /*16200*/  LOP3.LUT R0, R10, 0x2, RZ, 0xfc, !PT ;  /* 0x000000020a007812 */ /* 0x000fe200078efcff */
[----:B-1----:R-:W-:Y:S02]  /*16210*/  IMAD.SHL.U32 R18, R9, 0x80, RZ ;  /* 0x0000008009127824 */ /* 0x002fe400078e00ff */
[----:B------:R-:W-:-:S05]  /*16220*/  IMAD.HI.U32 R2, R17, UR8, RZ ;  /* 0x0000000811027c27 */ /* 0x000fca000f8e00ff */
[----:B------:R-:W-:-:S07]  /*16230*/  SHF.R.U32.HI R2, RZ, UR9, R2 ;  /* 0x00000009ff027c19 */ /* 0x000fce0008011602 */
.L_x_528:
[----:B------:R-:W0:Y:S01]  /*16240*/  S2R R10, SR_CgaCtaId ;  /* 0x00000000000a7919 */ /* 0x000e220000008800 */
[----:B------:R-:W-:-:S04]  /*16250*/  MOV R9, 0x400 ;  /* 0x0000040000097802 */ /* 0x000fc80000000f00 */
[----:B0-----:R-:W-:Y:S02]  /*16260*/  LEA R20, R10, R9, 0x18 ;  /* 0x000000090a147211 */ /* 0x001fe400078ec0ff */
[----:B------:R-:W-:-:S03]  /*16270*/  SHF.L.U32 R9, R4, 0x1f, RZ ;  /* 0x0000001f04097819 */ /* 0x000fc600000006ff */
[----:B------:R-:W-:-:S07]  /*16280*/  IMAD R16, R3, 0x8, R20 ;  /* 0x0000000803107824 */ /* 0x000fce00078e0214 */
.L_x_525:
[----:B0-----:R0:W1:Y:S02]  /*16290*/  SYNCS.PHASECHK.TRANS64.TRYWAIT P2, [R16+URZ+0x30020], R9 ;  /* 0x03002009100075a7 */ /* 0x001064000804017f */
[----:B-1----:R-:W-:Y:S05]  /*162a0*/  @!P2 NANOSLEEP.SYNCS 0x989680 ;  /* 0x009896800000a95d */ /* 0x002fea0003900000 */
[----:B------:R-:W1:Y:S02]  /*162b0*/  @!P2 SYNCS.PHASECHK.TRANS64 P2, [R16+URZ+0x30020], R9 ;  /* 0x030020091000a5a7 */ /* 0x000e64000804007f */
[----:B-1----:R-:W-:Y:S05]  /*162c0*/  @!P2 BRA `(.L_x_525) ;  /* 0xfffffffc00f0a947 */ /* 0x002fea000383ffff */
[----:B0-----:R-:W0:Y:S02]  /*162d0*/  @!P1 LDC R9, c[0x0][0x580] ;  /* 0x00016000ff099b82 */ /* 0x001e240000000800 */
[----:B0-----:R0:W-:Y:S02]  /*162e0*/  @!P1 SYNCS.ARRIVE.TRANS64 RZ, [R16+URZ+0x30000], R9 ;  /* 0x0300000910ff99a7 */ /* 0x0011e4000800003f */
[----:B0-----:R-:W-:-:S04]  /*162f0*/  PRMT R9, R0, 0x9910, RZ ;  /* 0x0000991000097816 */ /* 0x001fc800000000ff */
[----:B------:R-:W-:-:S13]  /*16300*/  ISETP.NE.AND P2, PT, R9, 0x2, PT ;  /* 0x000000020900780c */ /* 0x000fda0003f45270 */
[----:B------:R-:W-:Y:S05]  /*16310*/  @P2 BRA `(.L_x_526) ;  /* 0x0000000000042947 */ /* 0x000fea0003800000 */
[----:B------:R-:W-:Y:S01]  /*16320*/  BPT.TRAP 0x1 ;  /* 0x000000040000795c */ /* 0x000fe20000300000 */
.L_x_526:
[----:B------:R-:W-:Y:S05]  /*16330*/  @P0 BRA `(.L_x_527) ;  /* 0x0000000000040947 */ /* 0x000fea0003800000 */
[----:B------:R-:W-:Y:S01]  /*16340*/  BPT.TRAP 0x1 ;  /* 0x000000040000795c */ /* 0x000fe20000300000 */
.L_x_527:
[----:B------:R-:W0:Y:S01]  /*16350*/  LDC R12, c[0x0][0x380] ;  /* 0x0000e000ff0c7b82 */ /* 0x000e220000000800 */
[----:B------:R-:W-:Y:S01]  /*16360*/  R2UR UR7, R2 ;  /* 0x00000000020772ca */ /* 0x000fe200000e0000 */
[----:B------:R-:W-:Y:S01]  /*16370*/  ULDC UR13, c[0x0][0x38c] ;  /* 0x0000e300000d7ab9 */ /* 0x000fe20000000800 */
[----:B------:R-:W-:Y:S01]  /*16380*/  ULDC.64 UR8, c[0x0][0x3c8] ;  /* 0x0000f20000087ab9 */ /* 0x000fe20000000a00 */
[----:B------:R-:W-:Y:S01]  /*16390*/  UISETP.NE.AND UP0, UPT, UR13, 0x1, UPT ;  /* 0x000000010d00788c */ /* 0x000fe2000bf05270 */
[C---:B------:R-:W-:Y:S01]  /*163a0*/  R2UR UR18, R8.reuse ;  /* 0x00000000081272ca */ /* 0x040fe200000e0000 */
[----:B------:R-:W-:Y:S01]  /*163b0*/  VIADD R8, R8, 0x1 ;  /* 0x0000000108087836 */ /* 0x000fe20000000000 */
[----:B------:R-:W-:Y:S01]  /*163c0*/  R2UR UR16, R3 ;  /* 0x00000000031072ca */ /* 0x000fe200000e0000 */
[----:B------:R-:W1:Y:S01]  /*163d0*/  LDC.64 R14, c[0x0][0x3f8] ;  /* 0x0000fe00ff0e7b82 */ /* 0x000e620000000a00 */
[----:B------:R-:W-:Y:S01]  /*163e0*/  ULDC UR25, c[0x0][0x398] ;  /* 0x0000e60000197ab9 */ /* 0x000fe20000000800 */
[----:B------:R-:W-:Y:S01]  /*163f0*/  R2UR UR17, R16 ;  /* 0x00000000101172ca */ /* 0x000fe200000e0000 */
[----:B------:R-:W-:Y:S01]  /*16400*/  VIADD R19, R19, 0xffffffff ;  /* 0xffffffff13137836 */ /* 0x000fe20000000000 */
[----:B------:R-:W-:Y:S01]  /*16410*/  ULDC UR12, c[0x0][0x3ec] ;  /* 0x0000fb00000c7ab9 */ /* 0x000fe20000000800 */
[----:B------:R-:W-:Y:S01]  /*16420*/  ULDC.64 UR28, c[0x0][0x198] ;  /* 0x00006600001c7ab9 */ /* 0x000fe20000000a00 */
[----:B------:R-:W-:Y:S01]  /*16430*/  ULDC.64 UR20, c[0x0][0x3f0] ;  /* 0x0000fc0000147ab9 */ /* 0x000fe20000000a00 */
[----:B------:R-:W-:Y:S01]  /*16440*/  @UP0 ULDC.64 UR14, c[0x0][0x390] ;  /* 0x0000e400000e0ab9 */ /* 0x000fe20000000a00 */
[----:B------:R-:W1:Y:S01]  /*16450*/  LDC.64 R10, c[0x0][0x3d0] ;  /* 0x0000f400ff0a7b82 */ /* 0x000e620000000a00 */
[----:B------:R-:W-:Y:S01]  /*16460*/  UIADD3 UR24, UP1, UR28, 0xf0, URZ ;  /* 0x000000f01c187890 */ /* 0x000fe2000ff3e03f */
[----:B------:R-:W-:Y:S01]  /*16470*/  ISETP.GT.AND P6, PT, R19, 0x1, PT ;  /* 0x000000011300780c */ /* 0x000fe20003fc4270 */
[----:B------:R-:W-:-:S02]  /*16480*/  UIADD3 UR28, UP2, UR28, 0x270, URZ ;  /* 0x000002701c1c7890 */ /* 0x000fc4000ff5e03f */
[----:B------:R-:W-:Y:S02]  /*16490*/  USHF.L.U32 UR18, UR18, 0x6, URZ ;  /* 0x0000000612127899 */ /* 0x000fe4000800063f */
[----:B------:R-:W-:Y:S01]  /*164a0*/  UIADD3 UR17, UR17, 0x30000, URZ ;  /* 0x0003000011117890 */ /* 0x000fe2000fffe03f */
[----:B0-----:R-:W-:Y:S01]  /*164b0*/  ISETP.NE.AND P2, PT, R12, 0x1, PT ;  /* 0x000000010c00780c */ /* 0x001fe20003f45270 */
[----:B------:R-:W0:Y:S01]  /*164c0*/  LDC R13, c[0x0][0x400] ;  /* 0x00010000ff0d7b82 */ /* 0x000e220000000800 */
[----:B------:R-:W-:Y:S01]  /*164d0*/  UMOV UR26, 0x0 ;  /* 0x00000000001a7882 */ /* 0x000fe20000000000 */
[----:B------:R-:W-:-:S10]  /*164e0*/  UMOV UR27, 0x10000000 ;  /* 0x10000000001b7882 */ /* 0x000fd40000000000 */
[----:B------:R-:W-:Y:S01]  /*164f0*/  @P2 IMAD.U32 R9, RZ, RZ, UR7 ;  /* 0x00000007ff092e24 */ /* 0x000fe2000f8e00ff */
[----:B------:R-:W-:Y:S01]  /*16500*/  R2UR UR7, R17 ;  /* 0x00000000110772ca */ /* 0x000fe200000e0000 */
[----:B-1----:R-:W-:-:S03]  /*16510*/  IMAD R10, R5, R10, R15 ;  /* 0x0000000a050a7224 */ /* 0x002fc600078e020f */
[----:B------:R-:W-:Y:S01]  /*16520*/  @P2 R2UR UR7, R9 ;  /* 0x00000000090722ca */ /* 0x000fe200000e0000 */
[C---:B------:R-:W-:Y:S01]  /*16530*/  IMAD R9, R7.reuse, UR9, R14 ;  /* 0x0000000907097c24 */ /* 0x040fe2000f8e020e */
[----:B------:R-:W-:Y:S01]  /*16540*/  ISETP.NE.AND P2, PT, R8, UR4, PT ;  /* 0x0000000408007c0c */ /* 0x000fe2000bf45270 */
[----:B------:R-:W1:Y:S02]  /*16550*/  LDC.64 R14, c[0x0][0x3e0] ;  /* 0x0000f800ff0e7b82 */ /* 0x000e640000000a00 */
[----:B------:R-:W-:Y:S01]  /*16560*/  IMAD.U32 R10, R10, 0x20, R9 ;  /* 0x000000200a0a7824 */ /* 0x000fe200078e0009 */
[----:B------:R-:W-:Y:S01]  /*16570*/  SEL R8, R8, RZ, P2 ;  /* 0x000000ff08087207 */ /* 0x000fe20001000000 */
[----:B------:R-:W-:Y:S02]  /*16580*/  VIADD R9, R7, 0x1 ;  /* 0x0000000107097836 */ /* 0x000fe40000000000 */
[----:B0-----:R-:W-:-:S04]  /*16590*/  IMAD R11, R6, R11, R13 ;  /* 0x0000000b060b7224 */ /* 0x001fc800078e020d */
[----:B------:R-:W-:Y:S01]  /*165a0*/  UIMAD.WIDE.U32 UR10, UR7, UR14, URZ ;  /* 0x0000000e070a72a5 */ /* 0x000fe2000f8e003f */
[----:B------:R-:W-:Y:S01]  /*165b0*/  LEA R10, R11, R10, 0xa ;  /* 0x0000000a0b0a7211 */ /* 0x000fe200078e50ff */
[----:B------:R-:W-:Y:S01]  /*165c0*/  UMOV UR9, UR7 ;  /* 0x0000000700097c82 */ /* 0x000fe20008000000 */
[----:B------:R-:W-:Y:S01]  /*165d0*/  @P2 IMAD.MOV R9, RZ, RZ, R7 ;  /* 0x000000ffff092224 */ /* 0x000fe200078e0207 */
[----:B------:R-:W-:Y:S01]  /*165e0*/  @UP0 USHF.R.U32.HI UR9, URZ, UR15, UR11 ;  /* 0x0000000f3f090299 */ /* 0x000fe2000801160b */
[----:B------:R-:W-:Y:S01]  /*165f0*/  R2UR UR31, R10 ;  /* 0x000000000a1f72ca */ /* 0x000fe200000e0000 */
[----:B------:R-:W-:Y:S01]  /*16600*/  UISETP.NE.AND UP0, UPT, UR25, 0x1, UPT ;  /* 0x000000011900788c */ /* 0x000fe2000bf05270 */
[----:B------:R-:W-:Y:S01]  /*16610*/  R2UR UR10, R20 ;  /* 0x00000000140a72ca */ /* 0x000fe200000e0000 */
[----:B------:R-:W-:Y:S01]  /*16620*/  UIADD3 UR11, -UR7, URZ, URZ ;  /* 0x0000003f070b7290 */ /* 0x000fe2000fffe13f */
[----:B------:R-:W-:Y:S01]  /*16630*/  IMAD R20, R3, 0x4000, R20 ;  /* 0x0000400003147824 */ /* 0x000fe200078e0214 */
[----:B------:R-:W-:Y:S01]  /*16640*/  UIADD3 UR30, -UR9, URZ, URZ ;  /* 0x0000003f091e7290 */ /* 0x000fe2000fffe13f */
[----:B------:R-:W-:Y:S01]  /*16650*/  VIADD R10, R5, 0x1 ;  /* 0x00000001050a7836 */ /* 0x000fe20000000000 */
[----:B------:R-:W-:Y:S01]  /*16660*/  UMOV UR22, UR9 ;  /* 0x0000000900167c82 */ /* 0x000fe20008000000 */
[----:B------:R-:W-:Y:S01]  /*16670*/  ULDC.64 UR14, c[0x0][0x3c0] ;  /* 0x0000f000000e7ab9 */ /* 0x000fe20000000a00 */
[----:B------:R-:W-:Y:S01]  /*16680*/  IMAD R12, R12, UR11, R17 ;  /* 0x0000000b0c0c7c24 */ /* 0x000fe2000f8e0211 */
[----:B-1----:R-:W-:Y:S01]  /*16690*/  ISETP.NE.AND P3, PT, R9, R14, PT ;  /* 0x0000000e0900720c */ /* 0x002fe20003f65270 */
[----:B------:R-:W-:Y:S01]  /*166a0*/  VIADD R3, R3, 0x1 ;  /* 0x0000000103037836 */ /* 0x000fe20000000000 */
[----:B------:R-:W-:Y:S01]  /*166b0*/  @UP0 ULDC UR32, c[0x0][0x3a0] ;  /* 0x0000e80000200ab9 */ /* 0x000fe20000000800 */
[----:B------:R-:W-:Y:S01]  /*166c0*/  R2UR UR23, R20 ;  /* 0x00000000141772ca */ /* 0x000fe200000e0000 */
[----:B------:R-:W-:Y:S01]  /*166d0*/  VIADD R11, R6, 0x1 ;  /* 0x00000001060b7836 */ /* 0x000fe20000000000 */
[----:B------:R-:W-:Y:S01]  /*166e0*/  ULEA UR16, UR16, UR10, 0xf ;  /* 0x0000000a10107291 */ /* 0x000fe2000f8e783f */
[----:B------:R-:W-:-:S02]  /*166f0*/  R2UR UR19, R12 ;  /* 0x000000000c1372ca */ /* 0x000fc400000e0000 */
[----:B------:R-:W-:Y:S01]  /*16700*/  @UP0 ULDC UR10, c[0x0][0x39c] ;  /* 0x0000e700000a0ab9 */ /* 0x000fe20000000800 */
[----:B------:R-:W-:Y:S01]  /*16710*/  ISETP.NE.AND P5, PT, R3, 0x4, PT ;  /* 0x000000040300780c */ /* 0x000fe20003fa5270 */
[----:B------:R-:W-:Y:S02]  /*16720*/  UIMAD.WIDE.U32 UR10, UR9, UR10, URZ ;  /* 0x0000000a090a72a5 */ /* 0x000fe4000f8e003f */
[----:B------:R-:W-:Y:S01]  /*16730*/  UIMAD UR10, UR13, UR30, UR7 ;  /* 0x0000001e0d0a72a4 */ /* 0x000fe2000f8e0207 */
[C---:B------:R-:W-:Y:S01]  /*16740*/  @P3 IADD3 R10, R5.reuse, RZ, RZ ;  /* 0x000000ff050a3210 */ /* 0x040fe20007ffe0ff */
[----:B------:R-:W-:Y:S01]  /*16750*/  @UP0 USHF.R.U32.HI UR22, URZ, UR32, UR11 ;  /* 0x000000203f160299 */ /* 0x000fe2000801160b */
[----:B------:R-:W-:Y:S01]  /*16760*/  R2UR UR13, R5 ;  /* 0x00000000050d72ca */ /* 0x000fe200000e0000 */
[----:B------:R-:W-:Y:S01]  /*16770*/  UIMAD UR20, UR10, UR15, UR20 ;  /* 0x0000000f0a1472a4 */ /* 0x000fe2000f8e0214 */
[----:B------:R-:W-:Y:S01]  /*16780*/  ISETP.NE.AND P4, PT, R10, R15, PT ;  /* 0x0000000f0a00720c */ /* 0x000fe20003f85270 */
[----:B------:R-:W-:Y:S01]  /*16790*/  UIADD3 UR11, -UR22, URZ, URZ ;  /* 0x0000003f160b7290 */ /* 0x000fe2000fffe13f */
[----:B------:R-:W-:Y:S01]  /*167a0*/  SEL R5, RZ, 0x1, P5 ;  /* 0x00000001ff057807 */ /* 0x000fe20002800000 */
[----:B------:R-:W-:Y:S01]  /*167b0*/  UIMAD UR19, UR19, UR14, UR12 ;  /* 0x0000000e131372a4 */ /* 0x000fe2000f8e020c */
[----:B------:R-:W-:Y:S01]  /*167c0*/  R2UR UR12, R7 ;  /* 0x00000000070c72ca */ /* 0x000fe200000e0000 */
[----:B------:R-:W-:Y:S01]  /*167d0*/  UIMAD UR7, UR25, UR11, UR9 ;  /* 0x0000000b190772a4 */ /* 0x000fe2000f8e0209 */
[----:B------:R-:W-:Y:S01]  /*167e0*/  R2UR UR14, R6 ;  /* 0x00000000060e72ca */ /* 0x000fe200000e0000 */
[----:B------:R-:W-:Y:S01]  /*167f0*/  UIADD3.X UR25, URZ, UR29, URZ, UP1, !UPT ;  /* 0x0000001d3f197290 */ /* 0x000fe20008ffe43f */
[----:B------:R-:W-:Y:S01]  /*16800*/  R2UR UR11, R18 ;  /* 0x00000000120b72ca */ /* 0x000fe200000e0000 */
[----:B------:R-:W-:Y:S01]  /*16810*/  UIMAD UR21, UR7, UR8, UR21 ;  /* 0x00000008071572a4 */ /* 0x000fe2000f8e0215 */
[----:B------:R-:W-:Y:S01]  /*16820*/  LOP3.LUT R4, R4, R5, RZ, 0x3c, !PT ;  /* 0x0000000504047212 */ /* 0x000fe200078e3cff */
[----:B------:R-:W-:Y:S01]  /*16830*/  UPRMT UR7, UR31, 0x5410, URZ ;  /* 0x000054101f077896 */ /* 0x000fe2000800003f */
[----:B------:R-:W-:Y:S01]  /*16840*/  SEL R3, R3, RZ, P5 ;  /* 0x000000ff03037207 */ /* 0x000fe20002800000 */
[----:B------:R-:W-:Y:S01]  /*16850*/  UIADD3 UR8, UR23, 0x20000, URZ ;  /* 0x0002000017087890 */ /* 0x000fe2000fffe03f */
[----:B------:R-:W-:Y:S01]  /*16860*/  @P4 IMAD.MOV R11, RZ, RZ, R6 ;  /* 0x000000ffff0b4224 */ /* 0x000fe200078e0206 */
[----:B------:R-:W-:Y:S01]  /*16870*/  UIADD3.X UR29, URZ, UR29, URZ, UP2, !UPT ;  /* 0x0000001d3f1d7290 */ /* 0x000fe200097fe43f */
[----:B------:R-:W-:Y:S01]  /*16880*/  SEL R7, R9, RZ, P3 ;  /* 0x000000ff09077207 */ /* 0x000fe20001800000 */
[----:B------:R-:W-:Y:S01]  /*16890*/  UMOV UR9, UR17 ;  /* 0x0000001100097c82 */ /* 0x000fe20008000000 */
[----:B------:R-:W-:Y:S01]  /*168a0*/  UMOV UR10, UR18 ;  /* 0x00000012000a7c82 */ /* 0x000fe20008000000 */
[----:B------:R-:W-:Y:S01]  /*168b0*/  SEL R5, R10, RZ, P4 ;  /* 0x000000ff0a057207 */ /* 0x000fe20002000000 */
[----:B------:R0:W-:Y:S01]  /*168c0*/  UTMALDG.5D.IM2COL [UR16], [UR24], UR7 ;  /* 0x00000010180073b4 */ /* 0x0001e20008060007 */
[----:B------:R-:W-:-:S03]  /*168d0*/  MOV R6, R11 ;  /* 0x0000000b00067202 */ /* 0x000fc60000000f00 */
[----:B------:R0:W-:Y:S02]  /*168e0*/  UTMALDG.5D [UR8], [UR28], desc[UR26] ;  /* 0x00001a081c0075b4 */ /* 0x0001e40008021000 */
[----:B0-----:R-:W-:Y:S05]  /*168f0*/  @P6 BRA `(.L_x_528) ;  /* 0xfffffff800506947 */ /* 0x001fea000383ffff */
.L_x_524:
[----:B------:R-:W-:Y:S05]  /*16900*/  WARPSYNC.ALL ;  /* 0x0000000000007948 */ /* 0x000fea0003800000 */
[----:B------:R-:W-:-:S13]  /*16910*/  ELECT P0, URZ, PT ;  /* 0x00000000003f782f */ /* 0x000fda0003800000 */
[----:B------:R-:W-:Y:S05]  /*16920*/  @!P0 EXIT ;  /* 0x000000000000894d */ /* 0x000fea0003800000 */
[----:B------:R-:W-:-:S04]  /*16930*/  ULOP3.LUT UR6, UR6, 0x2, URZ, 0xfc, !UPT ;  /* 0x0000000206067892 */ /* 0x000fc8000f8efc3f */
[----:B------:R-:W-:-:S06]  /*16940*/  UISETP.NE.AND UP0, UPT, UR6, 0x3, UPT ;  /* 0x000000030600788c */ /* 0x000fcc000bf05270 */
[----:B------:R-:W-:-:S13]  /*16950*/  PLOP3.LUT P0, PT, PT, PT, UP0, 0x80, 0x0 ;  /* 0x000000000000781c */ /* 0x000fda0003f0f008 */
[----:B------:R-:W-:Y:S05]  /*16960*/  @!P0 BRA `(.L_x_529) ;  /* 0x0000000000048947 */ /* 0x000fea0003800000 */
[----:B------:R-:W-:Y:S01]  /*16970*/  BPT.TRAP 0x1 ;  /* 0x000000040000795c */ /* 0x000fe20000300000 */
.L_x_529:
[----:B------:R-:W0:Y:S01]  /*16980*/  S2UR UR7, SR_CgaCtaId ;  /* 0x00000000000779c3 */ /* 0x000e220000008800 */
[----:B------:R-:W-:Y:S01]  /*16990*/  ULOP3.LUT UP0, URZ, UR5, 0x4, URZ, 0xc0, !UPT ;  /* 0x00000004053f7892 */ /* 0x000fe2000f80c03f */
[----:B------:R-:W-:Y:S01]  /*169a0*/  UMOV UR6, 0x400 ;  /* 0x0000040000067882 */ /* 0x000fe20000000000 */
[----:B------:R-:W-:Y:S02]  /*169b0*/  USHF.L.U32 UR4, UR5, 0x3, URZ ;  /* 0x0000000305047899 */ /* 0x000fe4000800063f */
[----:B------:R-:W-:Y:S02]  /*169c0*/  USEL UR8, URZ, 0x1, UP0 ;  /* 0x000000013f087887 */ /* 0x000fe40008000000 */
[----:B------:R-:W-:-:S04]  /*169d0*/  ULOP3.LUT UR5, UR5, 0x3, URZ, 0xc0, !UPT ;  /* 0x0000000305057892 */ /* 0x000fc8000f8ec03f */
[----:B------:R-:W-:-:S05]  /*169e0*/  IMAD.U32 R0, RZ, RZ, UR8 ;  /* 0x00000008ff007e24 */ /* 0x000fca000f8e00ff */
[----:B------:R-:W-:Y:S01]  /*169f0*/  SHF.L.U32 R0, R0, 0x1f, RZ ;  /* 0x0000001f00007819 */ /* 0x000fe200000006ff */
[----:B0-----:R-:W-:Y:S02]  /*16a00*/  ULEA UR7, UR7, UR6, 0x18 ;  /* 0x0000000607077291 */ /* 0x001fe4000f8ec03f */
[----:B------:R-:W-:Y:S02]  /*16a10*/  ULOP3.LUT UR6, UR4, 0x18, URZ, 0xc0, !UPT ;  /* 0x0000001804067892 */ /* 0x000fe4000f8ec03f */
[----:B------:R-:W-:-:S04]  /*16a20*/  UIADD3 UR4, UR7, 0x30020, URZ ;  /* 0x0003002007047890 */ /* 0x000fc8000fffe03f */
[----:B------:R-:W-:-:S12]  /*16a30*/  UIADD3 UR6, UR4, UR6, URZ ;  /* 0x0000000604067290 */ /* 0x000fd8000fffe03f */
.L_x_530:
[----:B0-----:R-:W-:-:S04]  /*16a40*/  IMAD.U32 R3, RZ, RZ, UR6 ;  /* 0x00000006ff037e24 */ /* 0x001fc8000f8e00ff */
[----:B------:R0:W1:Y:S03]  /*16a50*/  SYNCS.PHASECHK.TRANS64.TRYWAIT P0, [R3+URZ], R0 ;  /* 0x00000000030075a7 */ /* 0x000066000800017f */
[----:B-1----:R-:W-:Y:S05]  /*16a60*/  @!P0 NANOSLEEP.SYNCS 0x989680 ;  /* 0x009896800000895d */ /* 0x002fea0003900000 */
[----:B------:R-:W1:Y:S02]  /*16a70*/  @!P0 SYNCS.PHASECHK.TRANS64 P0, [R3+URZ], R0 ;  /* 0x00000000030085a7 */ /* 0x000e64000800007f */
[----:B-1----:R-:W-:Y:S05]  /*16a80*/  @!P0 BRA `(.L_x_530) ;  /* 0xfffffffc00ec8947 */ /* 0x002fea000383ffff */
[----:B------:R-:W-:-:S04]  /*16a90*/  UIADD3 UR5, UR5, 0x1, URZ ;  /* 0x0000000105057890 */ /* 0x000fc8000fffe03f */
[----:B------:R-:W-:Y:S02]  /*16aa0*/  UISETP.EQ.XOR UP0, UPT, UR5, 0x4, !UP0 ;  /* 0x000000040500788c */ /* 0x000fe4000c702a70 */
[----:B------:R-:W-:Y:S02]  /*16ab0*/  UISETP.NE.AND UP1, UPT, UR5, 0x4, UPT ;  /* 0x000000040500788c */ /* 0x000fe4000bf25270 */
[----:B------:R-:W-:Y:S02]  /*16ac0*/  USEL UR6, URZ, 0x1, !UP0 ;  /* 0x000000013f067887 */ /* 0x000fe4000c000000 */
[----:B------:R-:W-:-:S04]  /*16ad0*/  USEL UR5, UR5, URZ, UP1 ;  /* 0x0000003f05057287 */ /* 0x000fc80008800000 */
[----:B0-----:R-:W-:Y:S01]  /*16ae0*/  IMAD.U32 R0, RZ, RZ, UR6 ;  /* 0x00000006ff007e24 */ /* 0x001fe2000f8e00ff */
[----:B------:R-:W-:-:S04]  /*16af0*/  ULEA UR7, UR5, UR4, 0x3 ;  /* 0x0000000405077291 */ /* 0x000fc8000f8e183f */
[----:B------:R-:W-:-:S08]  /*16b00*/  SHF.L.U32 R0, R0, 0x1f, RZ ;  /* 0x0000001f00007819 */ /* 0x000fd000000006ff */
.L_x_531:
[----:B0-----:R-:W-:-:S04]  /*16b10*/  IMAD.U32 R3, RZ, RZ, UR7 ;  /* 0x00000007ff037e24 */ /* 0x001fc8000f8e00ff */
[----:B------:R0:W1:Y:S03]  /*16b20*/  SYNCS.PHASECHK.TRANS64.TRYWAIT P0, [R3+URZ], R0 ;  /* 0x00000000030075a7 */ /* 0x000066000800017f */
[----:B-1----:R-:W-:Y:S05]  /*16b30*/  @!P0 NANOSLEEP.SYNCS 0x989680 ;  /* 0x009896800000895d */ /* 0x002fea0003900000 */
[----:B------:R-:W1:Y:S02]  /*16b40*/  @!P0 SYNCS.PHASECHK.TRANS64 P0, [R3+URZ], R0 ;  /* 0x00000000030085a7 */ /* 0x000e64000800007f */
[----:B-1----:R-:W-:Y:S05]  /*16b50*/  @!P0 BRA `(.L_x_531) ;  /* 0xfffffffc00ec8947 */ /* 0x002fea000383ffff */
[----:B------:R-:W-:-:S04]  /*16b60*/  UIADD3 UR5, UR5, 0x1, URZ ;  /* 0x0000000105057890 */ /* 0x000fc8000fffe03f */
[----:B------:R-:W-:Y:S02]  /*16b70*/  UISETP.EQ.XOR UP0, UPT, UR5, 0x4, UP0 ;  /* 0x000000040500788c */ /* 0x000fe40008702a70 */
[----:B------:R-:W-:Y:S02]  /*16b80*/  UISETP.NE.AND UP1, UPT, UR5, 0x4, UPT ;  /* 0x000000040500788c */ /* 0x000fe4000bf25270 */
[----:B------:R-:W-:Y:S02]  /*16b90*/  USEL UR6, URZ, 0x1, !UP0 ;  /* 0x000000013f067887 */ /* 0x000fe4000c000000 */
[----:B------:R-:W-:-:S04]  /*16ba0*/  USEL UR5, UR5, URZ, UP1 ;  /* 0x0000003f05057287 */ /* 0x000fc80008800000 */
[----:B0-----:R-:W-:Y:S01]  /*16bb0*/  MOV R0, UR6 ;  /* 0x0000000600007c02 */ /* 0x001fe20008000f00 */
[----:B------:R-:W-:-:S03]  /*16bc0*/  ULEA UR7, UR5, UR4, 0x3 ;  /* 0x0000000405077291 */ /* 0x000fc6000f8e183f */
[----:B------:R-:W-:-:S09]  /*16bd0*/  SHF.L.U32 R0, R0, 0x1f, RZ ;  /* 0x0000001f00007819 */ /* 0x000fd200000006ff */
.L_x_532:
        /* <DEDUP_REMOVED lines=10> */
[----:B0-----:R-:W-:Y:S01]  /*16c80*/  IMAD.U32 R0, RZ, RZ, UR6 ;  /* 0x00000006ff007e24 */ /* 0x001fe2000f8e00ff */
[----:B------:R-:W-:-:S04]  /*16c90*/  ULEA UR5, UR5, UR4, 0x3 ;  /* 0x0000000405057291 */ /* 0x000fc8000f8e183f */
[----:B------:R-:W-:-:S08]  /*16ca0*/  SHF.L.U32 R0, R0, 0x1f, RZ ;  /* 0x0000001f00007819 */ /* 0x000fd000000006ff */
.L_x_533:
[----:B0-----:R-:W-:-:S04]  /*16cb0*/  IMAD.U32 R3, RZ, RZ, UR5 ;  /* 0x00000005ff037e24 */ /* 0x001fc8000f8e00ff */
[----:B------:R0:W1:Y:S03]  /*16cc0*/  SYNCS.PHASECHK.TRANS64.TRYWAIT P0, [R3+URZ], R0 ;  /* 0x00000000030075a7 */ /* 0x000066000800017f */
[----:B-1----:R-:W-:Y:S05]  /*16cd0*/  @!P0 NANOSLEEP.SYNCS 0x989680 ;  /* 0x009896800000895d */ /* 0x002fea0003900000 */
[----:B------:R-:W1:Y:S02]  /*16ce0*/  @!P0 SYNCS.PHASECHK.TRANS64 P0, [R3+URZ], R0 ;  /* 0x00000000030085a7 */ /* 0x000e64000800007f */
[----:B-1----:R-:W-:Y:S05]  /*16cf0*/  @P0 EXIT ;  /* 0x000000000000094d */ /* 0x002fea0003800000 */
[----:B------:R-:W-:Y:S05]  /*16d00*/  BRA `(.L_x_533) ;  /* 0xfffffffc00e87947 */ /* 0x000fea000383ffff */
.L_x_534:
[----:B------:R-:W-:-:S00]  /*16d10*/  BRA `(.L_x_534) ;  /* 0xfffffffc00fc7947 */ /* 0x000fc0000383ffff */
[----:B------:R-:W-:-:S00]  /*16d20*/  NOP ;  /* 0x0000000000007918 */ /* 0x000fc00000000000 */
        /* <DEDUP_REMOVED lines=13> */
.L_x_535:


//--------------------- .nv.shared._ZN7cutlass13device_kernelINS_4conv6kernel13ConvUniversalINS1_16ConvProblemShapeILNS1_8OperatorE0ELi3EEENS1_10collective14CollectiveConvINS1_46MainloopSm90TmaGmmaWarpSpecializedImplicitGemmILS5_0ELi4ELi3EN4cute5tupleIJNSA_1CILi1EEESD_SD_EEENS1_36KernelImplicitTmaWarpSpecializedSm90ELi1EEENSB_IJNSC_ILi256EEENSC_ILi128EEENSB_IJNSC_ILi64EEEEEEEEENS_10bfloat16_tESM_NSA_8TiledMMAINSA_8MMA_AtomIJNSA_4SM904GMMA28MMA_64x128x16_F32BF16BF16_SSILNSQ_5MajorE0ELSS_0ELNSQ_7ScaleInE1ELST_1EEEEEENSA_6LayoutISE_NSB_IJNSC_ILi0EEESX_SX_EEEEENSB_IJNSA_10UnderscoreES10_S10_EEEEENS7_6detail26Sm90ImplicitGemmTileTraitsINSA_20SM90_TMA_LOAD_IM2COLENSA_14ComposedLayoutINSA_7SwizzleILi3ELi4ELi3EEENSA_18smem_ptr_flag_bitsILi16EEENSW_INSB_IJNSB_IJNSC_ILi8EEENSC_ILi32EEEEEENSB_IJSJ_SD_EEENSB_IJSD_NSC_ILi4EEEEEEEEENSB_IJNSB_IJSJ_NSC_ILi512EEEEEENSB_IJSD_SX_EEENSB_IJSX_NSC_ILi16384EEEEEEEEEEEEEvEENS14_INSA_13SM90_TMA_LOADENS16_IS18_S1A_NSW_INSB_IJNSB_IJS1B_NSC_ILi16EEEEEES1E_S1G_EEENSB_IJS1J_S1K_NSB_IJSX_NSC_ILi8192EEEEEEEEEEEEEvEEEENS_8epilogue10collective6detail29Sm90TmaWarpSpecializedAdapterINS23_15DefaultEpilogueISM_NSB_IJNSB_IJllllEEESD_SX_EEES28_NS22_6thread17LinearCombinationISM_Li1EffLNS29_9ScaleType4KindE0ELNS_15FloatRoundStyleE2ESM_EENS_4gemm15EpilogueDefaultEEEEEvvEEEEvNT_6ParamsE --------------------------
	.section	.nv.shared._ZN7cutlass13device_kernelINS_4conv6kernel13ConvUniversalINS1_16ConvProblemShapeILNS1_8OperatorE0ELi3EEENS1_10collective14CollectiveConvINS1_46MainloopSm90TmaGmmaWarpSpecializedImplicitGemmILS5_0ELi4ELi3EN4cute5tupleIJNSA_1CILi1EEESD_SD_EEENS1_36KernelImplicitTmaWarpSpecializedSm90ELi1EEENSB_IJNSC_ILi256EEENSC_ILi128EEENSB_IJNSC_ILi64EEEEEEEEENS_10bfloat16_tESM_NSA_8TiledMMAINSA_8MMA_AtomIJNSA_4SM904GMMA28MMA_64x128x16_F32BF16BF16_SSILNSQ_5MajorE0ELSS_0ELNSQ_7ScaleInE1ELST_1EEEEEENSA_6LayoutISE_NSB_IJNSC_ILi0EEESX_SX_EEEEENSB_IJNSA_10UnderscoreES10_S10_EEEEENS7_6detail26Sm90ImplicitGemmTileTraitsINSA_20SM90_TMA_LOAD_IM2COLENSA_14ComposedLayoutINSA_7SwizzleILi3ELi4ELi3EEENSA_18smem_ptr_flag_bitsILi16EEENSW_INSB_IJNSB_IJNSC_ILi8EEENSC_ILi32EEEEEENSB_IJSJ_SD_EEENSB_IJSD_NSC_ILi4EEEEEEEEENSB_IJNSB_IJSJ_NSC_ILi512EEEEEENSB_IJSD_SX_EEENSB_IJSX_NSC_ILi16384EEEEEEEEEEEEEvEENS14_INSA_13SM90_TMA_LOADENS16_IS18_S1A_NSW_INSB_IJNSB_IJS1B_NSC_ILi16EEEEEES1E_S1G_EEENSB_IJS1J_S1K_NSB_IJSX_NSC_ILi8192EEEEEEEEEEEEEvEEEENS_8epilogue10collective6detail29Sm90TmaWarpSpecializedAdapterINS23_15DefaultEpilogueISM_NSB_IJNSB_IJllllEEESD_SX_EEES28_NS22_6thread17LinearCombinationISM_Li1EffLNS29_9ScaleType4KindE0ELNS_15FloatRoundStyleE2ESM_EENS_4gemm15EpilogueDefaultEEEEEvvEEEEvNT_6ParamsE,"aw",@nobits
	.sectionflags	@""
	.align	16
	.zero		1024


//--------------------- .nv.shared.reserved.0     --------------------------
	.section	.nv.shared.reserved.0,"aw",@nobits
	.weak		__nv_reservedSMEM_offset_0_alias
	.size		__nv_reservedSMEM_offset_0_alias, 0, 0
	.other		__nv_reservedSMEM_offset_0_alias,@"STO_CUDA_RESERVED_SHARED STV_DEFAULT"
__nv_reservedSMEM_offset_0_alias:
	.zero		0


//--------------------- .nv.global                --------------------------
	.section	.nv.global,"aw",@nobits
.nv.global:
	.type		_ZN39_INTERNAL_ec02c5b1_4_k_cu_378495f0_37904cute1_E,@object
	.size		_ZN39_INTERNAL_ec02c5b1_4_k_cu_378495f0_37904cute1_E,(_ZN39_INTERNAL_ec02c5b1_4_k_cu_378495f0_37904cuda3std3__45__cpo6cbeginE - _ZN39_INTERNAL_ec02c5b1_4_k_cu_378495f0_37904cute1_E)
_ZN39_INTERNAL_ec02c5b1_4_k_cu_378495f0_37904cute1_E:
	.zero		1
	.type		_ZN39_INTERNAL_ec02c5b1_4_k_cu_378495f0_37904cuda3std3__45__cpo6cbeginE,@object
	.size		_ZN39_INTERNAL_ec02c5b1_4_k_cu_378495f0_37904cuda3std3__45__cpo6cbeginE,(_ZN39_INTERNAL_ec02c5b1_4_k_cu_378495f0_37904cuda3std3__48in_placeE - _ZN39_INTERNAL_ec02c5b1_4_k_cu_378495f0_37904cuda3std3__45__cpo6cbeginE)
_ZN39_INTERNAL_ec02c5b1_4_k_cu_378495f0_37904cuda3std3__45__cpo6cbeginE:
	.zero		1
	.type		_ZN39_INTERNAL_ec02c5b1_4_k_cu_378495f0_37904cuda3std3__48in_placeE,@object
	.size		_ZN39_INTERNAL_ec02c5b1_4_k_cu_378495f0_37904cuda3std3__48in_placeE,(_ZN39_INTERNAL_ec02c5b1_4_k_cu_378495f0_37904cuda3std6ranges3__45__cpo9iter_moveE - _ZN39_INTERNAL_ec02c5b1_4_k_cu_378495f0_37904cuda3std3__48in_placeE)
_ZN39_INTERNAL_ec02c5b1_4_k_cu_378495f0_37904cuda3std3__48in_placeE:
	.zero		1
	.type		_ZN39_INTERNAL_ec02c5b1_4_k_cu_378495f0_37904cuda3std6ranges3__45__cpo9iter_moveE,@object
	.size		_ZN39_INTERNAL_ec02c5b1_4_k_cu_378495f0_37904cuda3std6ranges3__45__cpo9iter_moveE,(_ZN39_INTERNAL_ec02c5b1_4_k_cu_378495f0_37904cuda3std3__45__cpo5beginE - _ZN39_INTERNAL_ec02c5b1_4_k_cu_378495f0_37904cuda3std6ranges3__45__cpo9iter_moveE)
_ZN39_INTERNAL_ec02c5b1_4_k_cu_378495f0_37904cuda3std6ranges3__45__cpo9iter_moveE:
	.zero		1
	.type		_ZN39_INTERNAL_ec02c5b1_4_k_cu_378495f0_37904cuda3std3__45__cpo5beginE,@object
	.size		_ZN39_INTERNAL_ec02c5b1_4_k_cu_378495f0_37904cuda3std3__45__cpo5beginE,(_ZN39_INTERNAL_ec02c5b1_4_k_cu_378495f0_37904cuda3std3__441_GLOBAL__N__ec02c5b1_4_k_cu_378495f0_37906ignoreE - _ZN39_INTERNAL_ec02c5b1_4_k_cu_378495f0_37904cuda3std3__45__cpo5beginE)
_ZN39_INTERNAL_ec02c5b1_4_k_cu_378495f0_37904cuda3std3__45__cpo5beginE:
	.zero		1
	.type		_ZN39_INTERNAL_ec02c5b1_4_k_cu_378495f0_37904cuda3std3__441_GLOBAL__N__ec02c5b1_4_k_cu_378495f0_37906ignoreE,@object
	.size		_ZN39_INTERNAL_ec02c5b1_4_k_cu_378495f0_37904cuda3std3__441_GLOBAL__N__ec02c5b1_4_k_cu_378495f0_37906ignoreE,(_ZN39_INTERNAL_ec02c5b1_4_k_cu_378495f0_37904cute7productE - _ZN39_INTERNAL_ec02c5b1_4_k_cu_378495f0_37904cuda3std3__441_GLOBAL__N__ec02c5b1_4_k_cu_378495f0_37906ignoreE)
_ZN39_INTERNAL_ec02c5b1_4_k_cu_378495f0_37904cuda3std3__441_GLOBAL__N__ec02c5b1_4_k_cu_378495f0_37906ignoreE:
	.zero		1
	.type		_ZN39_INTERNAL_ec02c5b1_4_k_cu_378495f0_37904cute7productE,@object
	.size		_ZN39_INTERNAL_ec02c5b1_4_k_cu_378495f0_37904cute7productE,(_ZN39_INTERNAL_ec02c5b1_4_k_cu_378495f0_37904cuda3std3__45__cpo3endE - _ZN39_INTERNAL_ec02c5b1_4_k_cu_378495f0_37904cute7productE)
_ZN39_INTERNAL_ec02c5b1_4_k_cu_378495f0_37904cute7productE:
	.zero		1
	.type		_ZN39_INTERNAL_ec02c5b1_4_k_cu_378495f0_37904cuda3std3__45__cpo3endE,@object
	.size		_ZN39_INTERNAL_ec02c5b1_4_k_cu_378495f0_37904cuda3std3__45__cpo3endE,(_ZN39_INTERNAL_ec02c5b1_4_k_cu_378495f0_37904cuda3std3__419piecewise_constructE - _ZN39_INTERNAL_ec02c5b1_4_k_cu_378495f0_37904cuda3std3__45__cpo3endE)
_ZN39_INTERNAL_ec02c5b1_4_k_cu_378495f0_37904cuda3std3__45__cpo3endE:
	.zero		1
	.type		_ZN39_INTERNAL_ec02c5b1_4_k_cu_378495f0_37904cuda3std3__419piecewise_constructE,@object
	.size		_ZN39_INTERNAL_ec02c5b1_4_k_cu_378495f0_37904cuda3std3__419piecewise_constructE,(_ZN39_INTERNAL_ec02c5b1_4_k_cu_378495f0_37904cuda3std3__45__cpo4cendE - _ZN39_INTERNAL_ec02c5b1_4_k_cu_378495f0_37904cuda3std3__419piecewise_constructE)
_ZN39_INTERNAL_ec02c5b1_4_k_cu_378495f0_37904cuda3std3__419piecewise_constructE:
	.zero		1
	.type		_ZN39_INTERNAL_ec02c5b1_4_k_cu_378495f0_37904cuda3std3__45__cpo4cendE,@object
	.size		_ZN39_INTERNAL_ec02c5b1_4_k_cu_378495f0_37904cuda3std3__45__cpo4cendE,(_ZN39_INTERNAL_ec02c5b1_4_k_cu_378495f0_37904cuda3std6ranges3__45__cpo4swapE - _ZN39_INTERNAL_ec02c5b1_4_k_cu_378495f0_37904cuda3std3__45__cpo4cendE)
_ZN39_INTERNAL_ec02c5b1_4_k_cu_378495f0_37904cuda3std3__45__cpo4cendE:
	.zero		1
	.type		_ZN39_INTERNAL_ec02c5b1_4_k_cu_378495f0_37904cuda3std6ranges3__45__cpo4swapE,@object
	.size		_ZN39_INTERNAL_ec02c5b1_4_k_cu_378495f0_37904cuda3std6ranges3__45__cpo4swapE,(.L_7 - _ZN39_INTERNAL_ec02c5b1_4_k_cu_378495f0_37904cuda3std6ranges3__45__cpo4swapE)
_ZN39_INTERNAL_ec02c5b1_4_k_cu_378495f0_37904cuda3std6ranges3__45__cpo4swapE:
	.zero		1
.L_7:


//--------------------- .nv.constant0._ZN7cutlass13device_kernelINS_4conv6kernel13ConvUniversalINS1_16ConvProblemShapeILNS1_8OperatorE0ELi3EEENS1_10collective14CollectiveConvINS1_46MainloopSm90TmaGmmaWarpSpecializedImplicitGemmILS5_0ELi4ELi3EN4cute5tupleIJNSA_1CILi1EEESD_SD_EEENS1_36KernelImplicitTmaWarpSpecializedSm90ELi1EEENSB_IJNSC_ILi256EEENSC_ILi128EEENSB_IJNSC_ILi64EEEEEEEEENS_10bfloat16_tESM_NSA_8TiledMMAINSA_8MMA_AtomIJNSA_4SM904GMMA28MMA_64x128x16_F32BF16BF16_SSILNSQ_5MajorE0ELSS_0ELNSQ_7ScaleInE1ELST_1EEEEEENSA_6LayoutISE_NSB_IJNSC_ILi0EEESX_SX_EEEEENSB_IJNSA_10UnderscoreES10_S10_EEEEENS7_6detail26Sm90ImplicitGemmTileTraitsINSA_20SM90_TMA_LOAD_IM2COLENSA_14ComposedLayoutINSA_7SwizzleILi3ELi4ELi3EEENSA_18smem_ptr_flag_bitsILi16EEENSW_INSB_IJNSB_IJNSC_ILi8EEENSC_ILi32EEEEEENSB_IJSJ_SD_EEENSB_IJSD_NSC_ILi4EEEEEEEEENSB_IJNSB_IJSJ_NSC_ILi512EEEEEENSB_IJSD_SX_EEENSB_IJSX_NSC_ILi16384EEEEEEEEEEEEEvEENS14_INSA_13SM90_TMA_LOADENS16_IS18_S1A_NSW_INSB_IJNSB_IJS1B_NSC_ILi16EEEEEES1E_S1G_EEENSB_IJS1J_S1K_NSB_IJSX_NSC_ILi8192EEEEEEEEEEEEEvEEEENS_8epilogue10collective6detail29Sm90TmaWarpSpecializedAdapterINS23_15DefaultEpilogueISM_NSB_IJNSB_IJllllEEESD_SX_EEES28_NS22_6thread17LinearCombinationISM_Li1EffLNS29_9ScaleType4KindE0ELNS_15FloatRoundStyleE2ESM_EENS_4gemm15EpilogueDefaultEEEEEvvEEEEvNT_6ParamsE --------------------------
	.section	.nv.constant0._ZN7cutlass13device_kernelINS_4conv6kernel13ConvUniversalINS1_16ConvProblemShapeILNS1_8OperatorE0ELi3EEENS1_10collective14CollectiveConvINS1_46MainloopSm90TmaGmmaWarpSpecializedImplicitGemmILS5_0ELi4ELi3EN4cute5tupleIJNSA_1CILi1EEESD_SD_EEENS1_36KernelImplicitTmaWarpSpecializedSm90ELi1EEENSB_IJNSC_ILi256EEENSC_ILi128EEENSB_IJNSC_ILi64EEEEEEEEENS_10bfloat16_tESM_NSA_8TiledMMAINSA_8MMA_AtomIJNSA_4SM904GMMA28MMA_64x128x16_F32BF16BF16_SSILNSQ_5MajorE0ELSS_0ELNSQ_7ScaleInE1ELST_1EEEEEENSA_6LayoutISE_NSB_IJNSC_ILi0EEESX_SX_EEEEENSB_IJNSA_10UnderscoreES10_S10_EEEEENS7_6detail26Sm90ImplicitGemmTileTraitsINSA_20SM90_TMA_LOAD_IM2COLENSA_14ComposedLayoutINSA_7SwizzleILi3ELi4ELi3EEENSA_18smem_ptr_flag_bitsILi16EEENSW_INSB_IJNSB_IJNSC_ILi8EEENSC_ILi32EEEEEENSB_IJSJ_SD_EEENSB_IJSD_NSC_ILi4EEEEEEEEENSB_IJNSB_IJSJ_NSC_ILi512EEEEEENSB_IJSD_SX_EEENSB_IJSX_NSC_ILi16384EEEEEEEEEEEEEvEENS14_INSA_13SM90_TMA_LOADENS16_IS18_S1A_NSW_INSB_IJNSB_IJS1B_NSC_ILi16EEEEEES1E_S1G_EEENSB_IJS1J_S1K_NSB_IJSX_NSC_ILi8192EEEEEEEEEEEEEvEEEENS_8epilogue10collective6detail29Sm90TmaWarpSpecializedAdapterINS23_15DefaultEpilogueISM_NSB_IJNSB_IJllllEEESD_SX_EEES28_NS22_6thread17LinearCombinationISM_Li1EffLNS29_9ScaleType4KindE0ELNS_15FloatRoundStyleE2ESM_EENS_4gemm15EpilogueDefaultEEEEEvvEEEEvNT_6ParamsE,"a",@progbits
	.sectionflags	@""
	.align	4
.nv.constant0._ZN7cutlass13device_kernelINS_4conv6kernel13ConvUniversalINS1_16ConvProblemShapeILNS1_8OperatorE0ELi3EEENS1_10collective14CollectiveConvINS1_46MainloopSm90TmaGmmaWarpSpecializedImplicitGemmILS5_0ELi4ELi3EN4cute5tupleIJNSA_1CILi1EEESD_SD_EEENS1_36KernelImplicitTmaWarpSpecializedSm90ELi1EEENSB_IJNSC_ILi256EEENSC_ILi128EEENSB_IJNSC_ILi64EEEEEEEEENS_10bfloat16_tESM_NSA_8TiledMMAINSA_8MMA_AtomIJNSA_4SM904GMMA28MMA_64x128x16_F32BF16BF16_SSILNSQ_5MajorE0ELSS_0ELNSQ_7ScaleInE1ELST_1EEEEEENSA_6LayoutISE_NSB_IJNSC_ILi0EEESX_SX_EEEEENSB_IJNSA_10UnderscoreES10_S10_EEEEENS7_6detail26Sm90ImplicitGemmTileTraitsINSA_20SM90_TMA_LOAD_IM2COLENSA_14ComposedLayoutINSA_7SwizzleILi3ELi4ELi3EEENSA_18smem_ptr_flag_bitsILi16EEENSW_INSB_IJNSB_IJNSC_ILi8EEENSC_ILi32EEEEEENSB_IJSJ_SD_EEENSB_IJSD_NSC_ILi4EEEEEEEEENSB_IJNSB_IJSJ_NSC_ILi512EEEEEENSB_IJSD_SX_EEENSB_IJSX_NSC_ILi16384EEEEEEEEEEEEEvEENS14_INSA_13SM90_TMA_LOADENS16_IS18_S1A_NSW_INSB_IJNSB_IJS1B_NSC_ILi16EEEEEES1E_S1G_EEENSB_IJS1J_S1K_NSB_IJSX_NSC_ILi8192EEEEEEEEEEEEEvEEEENS_8epilogue10collective6detail29Sm90TmaWarpSpecializedAdapterINS23_15DefaultEpilogueISM_NSB_IJNSB_IJllllEEESD_SX_EEES28_NS22_6thread17LinearCombinationISM_Li1EffLNS29_9ScaleType4KindE0ELNS_15FloatRoundStyleE2ESM_EENS_4gemm15EpilogueDefaultEEEEEvvEEEEvNT_6ParamsE:
	.zero		1664


//--------------------- SYMBOLS --------------------------

	.type		.nv.reservedSmem.offset0,@object
	.size		.nv.reservedSmem.offset0,0x4
